//
// Generated by NVIDIA NVVM Compiler
//
// Compiler Build ID: CL-36424714
// Cuda compilation tools, release 13.0, V13.0.88
// Based on NVVM 20.0.0
//

.version 9.0
.target sm_100
.address_size 64

	// .globl	_Z12gpuYoloLayerPKfPfjjjjjf
.func  (.param .b64 func_retval0) __internal_accurate_pow
(
	.param .b64 __internal_accurate_pow_param_0
)
;

.visible .entry _Z12gpuYoloLayerPKfPfjjjjjf(
	.param .u64 .ptr .align 1 _Z12gpuYoloLayerPKfPfjjjjjf_param_0,
	.param .u64 .ptr .align 1 _Z12gpuYoloLayerPKfPfjjjjjf_param_1,
	.param .u32 _Z12gpuYoloLayerPKfPfjjjjjf_param_2,
	.param .u32 _Z12gpuYoloLayerPKfPfjjjjjf_param_3,
	.param .u32 _Z12gpuYoloLayerPKfPfjjjjjf_param_4,
	.param .u32 _Z12gpuYoloLayerPKfPfjjjjjf_param_5,
	.param .u32 _Z12gpuYoloLayerPKfPfjjjjjf_param_6,
	.param .f32 _Z12gpuYoloLayerPKfPfjjjjjf_param_7
)
{
	.reg .pred 	%p<51>;
	.reg .b32 	%r<300>;
	.reg .b32 	%f<144>;
	.reg .b64 	%rd<173>;
	.reg .b64 	%fd<34>;

	ld.param.u64 	%rd4, [_Z12gpuYoloLayerPKfPfjjjjjf_param_0];
	ld.param.u64 	%rd5, [_Z12gpuYoloLayerPKfPfjjjjjf_param_1];
	ld.param.u32 	%r118, [_Z12gpuYoloLayerPKfPfjjjjjf_param_2];
	ld.param.u32 	%r122, [_Z12gpuYoloLayerPKfPfjjjjjf_param_3];
	ld.param.u32 	%r123, [_Z12gpuYoloLayerPKfPfjjjjjf_param_5];
	ld.param.u32 	%r121, [_Z12gpuYoloLayerPKfPfjjjjjf_param_6];
	ld.param.f32 	%f4, [_Z12gpuYoloLayerPKfPfjjjjjf_param_7];
	cvta.to.global.u64 	%rd1, %rd5;
	cvta.to.global.u64 	%rd2, %rd4;
	mov.u32 	%r124, %ctaid.x;
	mov.u32 	%r125, %ntid.x;
	mov.u32 	%r126, %tid.x;
	mad.lo.s32 	%r1, %r124, %r125, %r126;
	mov.u32 	%r127, %ctaid.y;
	mov.u32 	%r128, %ntid.y;
	mov.u32 	%r129, %tid.y;
	mad.lo.s32 	%r130, %r127, %r128, %r129;
	mov.u32 	%r131, %ctaid.z;
	mov.u32 	%r132, %ntid.z;
	mov.u32 	%r133, %tid.z;
	mad.lo.s32 	%r3, %r131, %r132, %r133;
	setp.ge.u32 	%p1, %r1, %r118;
	setp.ge.u32 	%p2, %r130, %r122;
	or.pred  	%p3, %p1, %p2;
	setp.ge.u32 	%p4, %r3, %r123;
	or.pred  	%p5, %p3, %p4;
	@%p5 bra 	$L__BB0_41;
	mul.lo.s32 	%r4, %r122, %r118;
	mad.lo.s32 	%r5, %r118, %r130, %r1;
	add.f32 	%f5, %f4, 0fBF800000;
	mul.f32 	%f1, %f5, 0fBF000000;
	setp.ne.s32 	%p6, %r121, 1;
	@%p6 bra 	$L__BB0_29;
	ld.param.u32 	%r258, [_Z12gpuYoloLayerPKfPfjjjjjf_param_4];
	add.s32 	%r167, %r258, 5;
	mul.lo.s32 	%r6, %r167, %r3;
	mad.lo.s32 	%r168, %r6, %r4, %r5;
	mul.wide.u32 	%rd66, %r168, 4;
	add.s64 	%rd67, %rd2, %rd66;
	ld.global.f32 	%f104, [%rd67];
	fma.rn.f32 	%f105, %f4, %f104, %f1;
	add.s64 	%rd68, %rd1, %rd66;
	st.global.f32 	[%rd68], %f105;
	add.s32 	%r169, %r168, %r4;
	mul.wide.u32 	%rd69, %r169, 4;
	add.s64 	%rd70, %rd2, %rd69;
	ld.global.f32 	%f106, [%rd70];
	fma.rn.f32 	%f107, %f4, %f106, %f1;
	add.s64 	%rd71, %rd1, %rd69;
	st.global.f32 	[%rd71], %f107;
	add.s32 	%r7, %r169, %r4;
	mul.wide.u32 	%rd72, %r7, 4;
	add.s64 	%rd73, %rd2, %rd72;
	ld.global.f32 	%f108, [%rd73];
	add.f32 	%f2, %f108, %f108;
	cvt.f64.f32 	%fd1, %f2;
	{
	.reg .b32 %temp; 
	mov.b64 	{%temp, %r8}, %fd1;
	}
	mov.f64 	%fd17, 0d4000000000000000;
	{
	.reg .b32 %temp; 
	mov.b64 	{%temp, %r170}, %fd17;
	}
	and.b32  	%r10, %r170, 2146435072;
	setp.eq.s32 	%p16, %r10, 1062207488;
	abs.f64 	%fd2, %fd1;
	{ // callseq 0, 0
	.param .b64 param0;
	st.param.f64 	[param0], %fd2;
	.param .b64 retval0;
	call.uni (retval0), 
	__internal_accurate_pow, 
	(
	param0
	);
	ld.param.f64 	%fd18, [retval0];
	} // callseq 0
	setp.lt.s32 	%p17, %r8, 0;
	neg.f64 	%fd20, %fd18;
	selp.f64 	%fd21, %fd20, %fd18, %p16;
	selp.f64 	%fd31, %fd21, %fd18, %p17;
	setp.neu.f32 	%p18, %f2, 0f00000000;
	@%p18 bra 	$L__BB0_4;
	selp.b32 	%r171, %r8, 0, %p16;
	setp.lt.s32 	%p20, %r170, 0;
	or.b32  	%r172, %r171, 2146435072;
	selp.b32 	%r173, %r172, %r171, %p20;
	mov.b32 	%r174, 0;
	mov.b64 	%fd31, {%r174, %r173};
$L__BB0_4:
	add.f64 	%fd22, %fd1, 0d4000000000000000;
	{
	.reg .b32 %temp; 
	mov.b64 	{%temp, %r175}, %fd22;
	}
	and.b32  	%r176, %r175, 2146435072;
	setp.ne.s32 	%p21, %r176, 2146435072;
	@%p21 bra 	$L__BB0_9;
	setp.num.f32 	%p22, %f2, %f2;
	@%p22 bra 	$L__BB0_7;
	mov.f64 	%fd23, 0d4000000000000000;
	add.rn.f64 	%fd31, %fd1, %fd23;
	bra.uni 	$L__BB0_9;
$L__BB0_7:
	setp.neu.f64 	%p23, %fd2, 0d7FF0000000000000;
	@%p23 bra 	$L__BB0_9;
	setp.lt.s32 	%p24, %r8, 0;
	setp.eq.s32 	%p25, %r10, 1062207488;
	setp.lt.s32 	%p26, %r170, 0;
	selp.b32 	%r178, 0, 2146435072, %p26;
	and.b32  	%r179, %r170, 2147483647;
	setp.ne.s32 	%p27, %r179, 1071644672;
	or.b32  	%r180, %r178, -2147483648;
	selp.b32 	%r181, %r180, %r178, %p27;
	selp.b32 	%r182, %r181, %r178, %p25;
	selp.b32 	%r183, %r182, %r178, %p24;
	mov.b32 	%r184, 0;
	mov.b64 	%fd31, {%r184, %r183};
$L__BB0_9:
	setp.eq.s32 	%p28, %r10, 1062207488;
	setp.eq.f32 	%p29, %f2, 0f3F800000;
	cvt.rn.f32.f64 	%f109, %fd31;
	selp.f32 	%f110, 0f3F800000, %f109, %p29;
	add.s64 	%rd75, %rd1, %rd72;
	st.global.f32 	[%rd75], %f110;
	add.s32 	%r11, %r7, %r4;
	mul.wide.u32 	%rd76, %r11, 4;
	add.s64 	%rd77, %rd2, %rd76;
	ld.global.f32 	%f111, [%rd77];
	add.f32 	%f3, %f111, %f111;
	cvt.f64.f32 	%fd9, %f3;
	{
	.reg .b32 %temp; 
	mov.b64 	{%temp, %r12}, %fd9;
	}
	abs.f64 	%fd10, %fd9;
	{ // callseq 1, 0
	.param .b64 param0;
	st.param.f64 	[param0], %fd10;
	.param .b64 retval0;
	call.uni (retval0), 
	__internal_accurate_pow, 
	(
	param0
	);
	ld.param.f64 	%fd24, [retval0];
	} // callseq 1
	setp.lt.s32 	%p30, %r12, 0;
	neg.f64 	%fd26, %fd24;
	selp.f64 	%fd27, %fd26, %fd24, %p28;
	selp.f64 	%fd33, %fd27, %fd24, %p30;
	setp.neu.f32 	%p31, %f3, 0f00000000;
	@%p31 bra 	$L__BB0_11;
	selp.b32 	%r186, %r12, 0, %p28;
	setp.lt.s32 	%p33, %r170, 0;
	or.b32  	%r187, %r186, 2146435072;
	selp.b32 	%r188, %r187, %r186, %p33;
	mov.b32 	%r189, 0;
	mov.b64 	%fd33, {%r189, %r188};
$L__BB0_11:
	add.f64 	%fd28, %fd9, 0d4000000000000000;
	{
	.reg .b32 %temp; 
	mov.b64 	{%temp, %r190}, %fd28;
	}
	and.b32  	%r191, %r190, 2146435072;
	setp.ne.s32 	%p34, %r191, 2146435072;
	@%p34 bra 	$L__BB0_16;
	setp.num.f32 	%p35, %f3, %f3;
	@%p35 bra 	$L__BB0_14;
	mov.f64 	%fd29, 0d4000000000000000;
	add.rn.f64 	%fd33, %fd9, %fd29;
	bra.uni 	$L__BB0_16;
$L__BB0_14:
	setp.neu.f64 	%p36, %fd10, 0d7FF0000000000000;
	@%p36 bra 	$L__BB0_16;
	setp.lt.s32 	%p37, %r12, 0;
	setp.eq.s32 	%p38, %r10, 1062207488;
	setp.lt.s32 	%p39, %r170, 0;
	selp.b32 	%r193, 0, 2146435072, %p39;
	and.b32  	%r194, %r170, 2147483647;
	setp.ne.s32 	%p40, %r194, 1071644672;
	or.b32  	%r195, %r193, -2147483648;
	selp.b32 	%r196, %r195, %r193, %p40;
	selp.b32 	%r197, %r196, %r193, %p38;
	selp.b32 	%r198, %r197, %r193, %p37;
	mov.b32 	%r199, 0;
	mov.b64 	%fd33, {%r199, %r198};
$L__BB0_16:
	ld.param.u32 	%r259, [_Z12gpuYoloLayerPKfPfjjjjjf_param_4];
	setp.eq.f32 	%p41, %f3, 0f3F800000;
	cvt.rn.f32.f64 	%f112, %fd33;
	selp.f32 	%f113, 0f3F800000, %f112, %p41;
	add.s64 	%rd79, %rd1, %rd76;
	st.global.f32 	[%rd79], %f113;
	add.s32 	%r200, %r11, %r4;
	mul.wide.u32 	%rd80, %r200, 4;
	add.s64 	%rd81, %rd2, %rd80;
	ld.global.f32 	%f114, [%rd81];
	add.s64 	%rd82, %rd1, %rd80;
	st.global.f32 	[%rd82], %f114;
	setp.eq.s32 	%p42, %r259, 0;
	@%p42 bra 	$L__BB0_41;
	ld.param.u32 	%r260, [_Z12gpuYoloLayerPKfPfjjjjjf_param_4];
	setp.lt.u32 	%p43, %r260, 16;
	mov.b32 	%r293, 0;
	@%p43 bra 	$L__BB0_20;
	ld.param.u32 	%r261, [_Z12gpuYoloLayerPKfPfjjjjjf_param_4];
	and.b32  	%r202, %r261, -16;
	neg.s32 	%r282, %r202;
	add.s32 	%r203, %r6, 6;
	mad.lo.s32 	%r204, %r122, %r203, %r130;
	mad.lo.s32 	%r281, %r118, %r204, %r1;
	add.s32 	%r205, %r6, 7;
	mad.lo.s32 	%r206, %r122, %r205, %r130;
	mad.lo.s32 	%r280, %r118, %r206, %r1;
	add.s32 	%r207, %r6, 8;
	mad.lo.s32 	%r208, %r122, %r207, %r130;
	mad.lo.s32 	%r279, %r118, %r208, %r1;
	add.s32 	%r209, %r6, 9;
	mad.lo.s32 	%r210, %r122, %r209, %r130;
	mad.lo.s32 	%r278, %r118, %r210, %r1;
	add.s32 	%r211, %r6, 10;
	mad.lo.s32 	%r212, %r122, %r211, %r130;
	mad.lo.s32 	%r277, %r118, %r212, %r1;
	add.s32 	%r213, %r6, 11;
	mad.lo.s32 	%r214, %r122, %r213, %r130;
	mad.lo.s32 	%r276, %r118, %r214, %r1;
	add.s32 	%r215, %r6, 12;
	mad.lo.s32 	%r216, %r122, %r215, %r130;
	mad.lo.s32 	%r275, %r118, %r216, %r1;
	add.s32 	%r217, %r6, 13;
	mad.lo.s32 	%r218, %r122, %r217, %r130;
	mad.lo.s32 	%r274, %r118, %r218, %r1;
	add.s32 	%r219, %r6, 14;
	mad.lo.s32 	%r220, %r122, %r219, %r130;
	mad.lo.s32 	%r273, %r118, %r220, %r1;
	add.s32 	%r221, %r6, 15;
	mad.lo.s32 	%r222, %r122, %r221, %r130;
	mad.lo.s32 	%r272, %r118, %r222, %r1;
	add.s32 	%r223, %r6, 16;
	mad.lo.s32 	%r224, %r122, %r223, %r130;
	mad.lo.s32 	%r271, %r118, %r224, %r1;
	add.s32 	%r225, %r6, 17;
	mad.lo.s32 	%r226, %r122, %r225, %r130;
	mad.lo.s32 	%r270, %r118, %r226, %r1;
	add.s32 	%r227, %r6, 18;
	mad.lo.s32 	%r228, %r122, %r227, %r130;
	mad.lo.s32 	%r269, %r118, %r228, %r1;
	add.s32 	%r229, %r6, 19;
	mad.lo.s32 	%r230, %r122, %r229, %r130;
	mad.lo.s32 	%r268, %r118, %r230, %r1;
	add.s32 	%r231, %r6, 20;
	mad.lo.s32 	%r232, %r122, %r231, %r130;
	mad.lo.s32 	%r267, %r118, %r232, %r1;
	add.s32 	%r233, %r6, 5;
	mad.lo.s32 	%r234, %r122, %r233, %r130;
	mad.lo.s32 	%r266, %r118, %r234, %r1;
$L__BB0_19:
	.pragma "nounroll";
	ld.param.u32 	%r262, [_Z12gpuYoloLayerPKfPfjjjjjf_param_4];
	ld.param.u64 	%rd171, [_Z12gpuYoloLayerPKfPfjjjjjf_param_0];
	and.b32  	%r293, %r262, -16;
	cvta.to.global.u64 	%rd83, %rd171;
	mul.wide.u32 	%rd84, %r266, 4;
	add.s64 	%rd85, %rd83, %rd84;
	ld.global.f32 	%f115, [%rd85];
	add.s64 	%rd86, %rd1, %rd84;
	st.global.f32 	[%rd86], %f115;
	mul.wide.u32 	%rd87, %r281, 4;
	add.s64 	%rd88, %rd83, %rd87;
	ld.global.f32 	%f116, [%rd88];
	add.s64 	%rd89, %rd1, %rd87;
	st.global.f32 	[%rd89], %f116;
	mul.wide.u32 	%rd90, %r280, 4;
	add.s64 	%rd91, %rd83, %rd90;
	ld.global.f32 	%f117, [%rd91];
	add.s64 	%rd92, %rd1, %rd90;
	st.global.f32 	[%rd92], %f117;
	mul.wide.u32 	%rd93, %r279, 4;
	add.s64 	%rd94, %rd83, %rd93;
	ld.global.f32 	%f118, [%rd94];
	add.s64 	%rd95, %rd1, %rd93;
	st.global.f32 	[%rd95], %f118;
	mul.wide.u32 	%rd96, %r278, 4;
	add.s64 	%rd97, %rd83, %rd96;
	ld.global.f32 	%f119, [%rd97];
	add.s64 	%rd98, %rd1, %rd96;
	st.global.f32 	[%rd98], %f119;
	mul.wide.u32 	%rd99, %r277, 4;
	add.s64 	%rd100, %rd83, %rd99;
	ld.global.f32 	%f120, [%rd100];
	add.s64 	%rd101, %rd1, %rd99;
	st.global.f32 	[%rd101], %f120;
	mul.wide.u32 	%rd102, %r276, 4;
	add.s64 	%rd103, %rd83, %rd102;
	ld.global.f32 	%f121, [%rd103];
	add.s64 	%rd104, %rd1, %rd102;
	st.global.f32 	[%rd104], %f121;
	mul.wide.u32 	%rd105, %r275, 4;
	add.s64 	%rd106, %rd83, %rd105;
	ld.global.f32 	%f122, [%rd106];
	add.s64 	%rd107, %rd1, %rd105;
	st.global.f32 	[%rd107], %f122;
	mul.wide.u32 	%rd108, %r274, 4;
	add.s64 	%rd109, %rd83, %rd108;
	ld.global.f32 	%f123, [%rd109];
	add.s64 	%rd110, %rd1, %rd108;
	st.global.f32 	[%rd110], %f123;
	mul.wide.u32 	%rd111, %r273, 4;
	add.s64 	%rd112, %rd83, %rd111;
	ld.global.f32 	%f124, [%rd112];
	add.s64 	%rd113, %rd1, %rd111;
	st.global.f32 	[%rd113], %f124;
	mul.wide.u32 	%rd114, %r272, 4;
	add.s64 	%rd115, %rd83, %rd114;
	ld.global.f32 	%f125, [%rd115];
	add.s64 	%rd116, %rd1, %rd114;
	st.global.f32 	[%rd116], %f125;
	mul.wide.u32 	%rd117, %r271, 4;
	add.s64 	%rd118, %rd83, %rd117;
	ld.global.f32 	%f126, [%rd118];
	add.s64 	%rd119, %rd1, %rd117;
	st.global.f32 	[%rd119], %f126;
	mul.wide.u32 	%rd120, %r270, 4;
	add.s64 	%rd121, %rd83, %rd120;
	ld.global.f32 	%f127, [%rd121];
	add.s64 	%rd122, %rd1, %rd120;
	st.global.f32 	[%rd122], %f127;
	mul.wide.u32 	%rd123, %r269, 4;
	add.s64 	%rd124, %rd83, %rd123;
	ld.global.f32 	%f128, [%rd124];
	add.s64 	%rd125, %rd1, %rd123;
	st.global.f32 	[%rd125], %f128;
	mul.wide.u32 	%rd126, %r268, 4;
	add.s64 	%rd127, %rd83, %rd126;
	ld.global.f32 	%f129, [%rd127];
	add.s64 	%rd128, %rd1, %rd126;
	st.global.f32 	[%rd128], %f129;
	mul.wide.u32 	%rd129, %r267, 4;
	add.s64 	%rd130, %rd83, %rd129;
	ld.global.f32 	%f130, [%rd130];
	add.s64 	%rd131, %rd1, %rd129;
	st.global.f32 	[%rd131], %f130;
	add.s32 	%r282, %r282, 16;
	shl.b32 	%r235, %r4, 4;
	add.s32 	%r281, %r281, %r235;
	add.s32 	%r280, %r280, %r235;
	add.s32 	%r279, %r279, %r235;
	add.s32 	%r278, %r278, %r235;
	add.s32 	%r277, %r277, %r235;
	add.s32 	%r276, %r276, %r235;
	add.s32 	%r275, %r275, %r235;
	add.s32 	%r274, %r274, %r235;
	add.s32 	%r273, %r273, %r235;
	add.s32 	%r272, %r272, %r235;
	add.s32 	%r271, %r271, %r235;
	add.s32 	%r270, %r270, %r235;
	add.s32 	%r269, %r269, %r235;
	add.s32 	%r268, %r268, %r235;
	add.s32 	%r267, %r267, %r235;
	add.s32 	%r266, %r266, %r235;
	setp.eq.s32 	%p44, %r282, 0;
	@%p44 bra 	$L__BB0_20;
	bra.uni 	$L__BB0_19;
$L__BB0_20:
	ld.param.u32 	%r263, [_Z12gpuYoloLayerPKfPfjjjjjf_param_4];
	and.b32  	%r98, %r263, 15;
	setp.eq.s32 	%p45, %r98, 0;
	@%p45 bra 	$L__BB0_41;
	ld.param.u32 	%r264, [_Z12gpuYoloLayerPKfPfjjjjjf_param_4];
	ld.param.u64 	%rd172, [_Z12gpuYoloLayerPKfPfjjjjjf_param_0];
	cvta.to.global.u64 	%rd3, %rd172;
	add.s32 	%r99, %r6, 5;
	and.b32  	%r100, %r264, 7;
	setp.lt.u32 	%p46, %r98, 8;
	@%p46 bra 	$L__BB0_23;
	add.s32 	%r236, %r99, %r293;
	mad.lo.s32 	%r237, %r236, %r4, %r5;
	mul.wide.u32 	%rd132, %r237, 4;
	add.s64 	%rd133, %rd3, %rd132;
	ld.global.f32 	%f131, [%rd133];
	add.s64 	%rd134, %rd1, %rd132;
	st.global.f32 	[%rd134], %f131;
	add.s32 	%r238, %r237, %r4;
	mul.wide.u32 	%rd135, %r238, 4;
	add.s64 	%rd136, %rd3, %rd135;
	ld.global.f32 	%f132, [%rd136];
	add.s64 	%rd137, %rd1, %rd135;
	st.global.f32 	[%rd137], %f132;
	add.s32 	%r239, %r238, %r4;
	mul.wide.u32 	%rd138, %r239, 4;
	add.s64 	%rd139, %rd3, %rd138;
	ld.global.f32 	%f133, [%rd139];
	add.s64 	%rd140, %rd1, %rd138;
	st.global.f32 	[%rd140], %f133;
	add.s32 	%r240, %r239, %r4;
	mul.wide.u32 	%rd141, %r240, 4;
	add.s64 	%rd142, %rd3, %rd141;
	ld.global.f32 	%f134, [%rd142];
	add.s64 	%rd143, %rd1, %rd141;
	st.global.f32 	[%rd143], %f134;
	add.s32 	%r241, %r240, %r4;
	mul.wide.u32 	%rd144, %r241, 4;
	add.s64 	%rd145, %rd3, %rd144;
	ld.global.f32 	%f135, [%rd145];
	add.s64 	%rd146, %rd1, %rd144;
	st.global.f32 	[%rd146], %f135;
	add.s32 	%r242, %r241, %r4;
	mul.wide.u32 	%rd147, %r242, 4;
	add.s64 	%rd148, %rd3, %rd147;
	ld.global.f32 	%f136, [%rd148];
	add.s64 	%rd149, %rd1, %rd147;
	st.global.f32 	[%rd149], %f136;
	add.s32 	%r243, %r242, %r4;
	mul.wide.u32 	%rd150, %r243, 4;
	add.s64 	%rd151, %rd3, %rd150;
	ld.global.f32 	%f137, [%rd151];
	add.s64 	%rd152, %rd1, %rd150;
	st.global.f32 	[%rd152], %f137;
	add.s32 	%r244, %r243, %r4;
	mul.wide.u32 	%rd153, %r244, 4;
	add.s64 	%rd154, %rd3, %rd153;
	ld.global.f32 	%f138, [%rd154];
	add.s64 	%rd155, %rd1, %rd153;
	st.global.f32 	[%rd155], %f138;
	add.s32 	%r293, %r293, 8;
$L__BB0_23:
	setp.eq.s32 	%p47, %r100, 0;
	@%p47 bra 	$L__BB0_41;
	ld.param.u32 	%r265, [_Z12gpuYoloLayerPKfPfjjjjjf_param_4];
	and.b32  	%r103, %r265, 3;
	setp.lt.u32 	%p48, %r100, 4;
	@%p48 bra 	$L__BB0_26;
	add.s32 	%r245, %r99, %r293;
	mad.lo.s32 	%r246, %r245, %r4, %r5;
	mul.wide.u32 	%rd156, %r246, 4;
	add.s64 	%rd157, %rd3, %rd156;
	ld.global.f32 	%f139, [%rd157];
	add.s64 	%rd158, %rd1, %rd156;
	st.global.f32 	[%rd158], %f139;
	add.s32 	%r247, %r246, %r4;
	mul.wide.u32 	%rd159, %r247, 4;
	add.s64 	%rd160, %rd3, %rd159;
	ld.global.f32 	%f140, [%rd160];
	add.s64 	%rd161, %rd1, %rd159;
	st.global.f32 	[%rd161], %f140;
	add.s32 	%r248, %r247, %r4;
	mul.wide.u32 	%rd162, %r248, 4;
	add.s64 	%rd163, %rd3, %rd162;
	ld.global.f32 	%f141, [%rd163];
	add.s64 	%rd164, %rd1, %rd162;
	st.global.f32 	[%rd164], %f141;
	add.s32 	%r249, %r248, %r4;
	mul.wide.u32 	%rd165, %r249, 4;
	add.s64 	%rd166, %rd3, %rd165;
	ld.global.f32 	%f142, [%rd166];
	add.s64 	%rd167, %rd1, %rd165;
	st.global.f32 	[%rd167], %f142;
	add.s32 	%r293, %r293, 4;
$L__BB0_26:
	setp.eq.s32 	%p49, %r103, 0;
	@%p49 bra 	$L__BB0_41;
	add.s32 	%r250, %r293, %r6;
	add.s32 	%r251, %r250, 5;
	mad.lo.s32 	%r252, %r122, %r251, %r130;
	mad.lo.s32 	%r296, %r118, %r252, %r1;
	neg.s32 	%r295, %r103;
$L__BB0_28:
	.pragma "nounroll";
	mul.wide.u32 	%rd168, %r296, 4;
	add.s64 	%rd169, %rd3, %rd168;
	ld.global.f32 	%f143, [%rd169];
	add.s64 	%rd170, %rd1, %rd168;
	st.global.f32 	[%rd170], %f143;
	add.s32 	%r296, %r296, %r4;
	add.s32 	%r295, %r295, 1;
	setp.eq.s32 	%p50, %r295, 0;
	@%p50 bra 	$L__BB0_41;
	bra.uni 	$L__BB0_28;
$L__BB0_29:
	ld.param.u32 	%r253, [_Z12gpuYoloLayerPKfPfjjjjjf_param_4];
	add.s32 	%r134, %r253, 5;
	mul.lo.s32 	%r65, %r134, %r3;
	mad.lo.s32 	%r135, %r65, %r4, %r5;
	mul.wide.u32 	%rd6, %r135, 4;
	add.s64 	%rd7, %rd2, %rd6;
	ld.global.f32 	%f6, [%rd7];
	mul.f32 	%f7, %f6, 0fBFB8AA3B;
	ex2.approx.f32 	%f8, %f7;
	add.f32 	%f9, %f8, 0f3F800000;
	rcp.rn.f32 	%f10, %f9;
	fma.rn.f32 	%f11, %f4, %f10, %f1;
	add.s64 	%rd8, %rd1, %rd6;
	st.global.f32 	[%rd8], %f11;
	add.s32 	%r136, %r135, %r4;
	mul.wide.u32 	%rd9, %r136, 4;
	add.s64 	%rd10, %rd2, %rd9;
	ld.global.f32 	%f12, [%rd10];
	mul.f32 	%f13, %f12, 0fBFB8AA3B;
	ex2.approx.f32 	%f14, %f13;
	add.f32 	%f15, %f14, 0f3F800000;
	rcp.rn.f32 	%f16, %f15;
	fma.rn.f32 	%f17, %f4, %f16, %f1;
	add.s64 	%rd11, %rd1, %rd9;
	st.global.f32 	[%rd11], %f17;
	add.s32 	%r137, %r136, %r4;
	mul.wide.u32 	%rd12, %r137, 4;
	add.s64 	%rd13, %rd2, %rd12;
	ld.global.f32 	%f18, [%rd13];
	mul.f32 	%f19, %f18, 0f3FB8AA3B;
	ex2.approx.f32 	%f20, %f19;
	add.s64 	%rd14, %rd1, %rd12;
	st.global.f32 	[%rd14], %f20;
	add.s32 	%r138, %r137, %r4;
	mul.wide.u32 	%rd15, %r138, 4;
	add.s64 	%rd16, %rd2, %rd15;
	ld.global.f32 	%f21, [%rd16];
	mul.f32 	%f22, %f21, 0f3FB8AA3B;
	ex2.approx.f32 	%f23, %f22;
	add.s64 	%rd17, %rd1, %rd15;
	st.global.f32 	[%rd17], %f23;
	add.s32 	%r139, %r138, %r4;
	mul.wide.u32 	%rd18, %r139, 4;
	add.s64 	%rd19, %rd2, %rd18;
	ld.global.f32 	%f24, [%rd19];
	mul.f32 	%f25, %f24, 0fBFB8AA3B;
	ex2.approx.f32 	%f26, %f25;
	add.f32 	%f27, %f26, 0f3F800000;
	rcp.rn.f32 	%f28, %f27;
	add.s64 	%rd20, %rd1, %rd18;
	st.global.f32 	[%rd20], %f28;
	setp.eq.s32 	%p7, %r253, 0;
	@%p7 bra 	$L__BB0_41;
	ld.param.u32 	%r254, [_Z12gpuYoloLayerPKfPfjjjjjf_param_4];
	add.s32 	%r66, %r65, 5;
	and.b32  	%r67, %r254, 7;
	setp.lt.u32 	%p8, %r254, 8;
	mov.b32 	%r298, 0;
	@%p8 bra 	$L__BB0_33;
	ld.param.u32 	%r255, [_Z12gpuYoloLayerPKfPfjjjjjf_param_4];
	and.b32  	%r298, %r255, -8;
	neg.s32 	%r291, %r298;
	add.s32 	%r141, %r65, 6;
	mad.lo.s32 	%r142, %r122, %r141, %r130;
	mad.lo.s32 	%r290, %r118, %r142, %r1;
	shl.b32 	%r71, %r4, 3;
	add.s32 	%r143, %r65, 7;
	mad.lo.s32 	%r144, %r122, %r143, %r130;
	mad.lo.s32 	%r289, %r118, %r144, %r1;
	add.s32 	%r145, %r65, 8;
	mad.lo.s32 	%r146, %r122, %r145, %r130;
	mad.lo.s32 	%r288, %r118, %r146, %r1;
	add.s32 	%r147, %r65, 9;
	mad.lo.s32 	%r148, %r122, %r147, %r130;
	mad.lo.s32 	%r287, %r118, %r148, %r1;
	add.s32 	%r149, %r65, 10;
	mad.lo.s32 	%r150, %r122, %r149, %r130;
	mad.lo.s32 	%r286, %r118, %r150, %r1;
	add.s32 	%r151, %r65, 11;
	mad.lo.s32 	%r152, %r122, %r151, %r130;
	mad.lo.s32 	%r285, %r118, %r152, %r1;
	add.s32 	%r153, %r65, 12;
	mad.lo.s32 	%r154, %r122, %r153, %r130;
	mad.lo.s32 	%r284, %r118, %r154, %r1;
	mad.lo.s32 	%r155, %r122, %r66, %r130;
	mad.lo.s32 	%r283, %r118, %r155, %r1;
$L__BB0_32:
	.pragma "nounroll";
	mul.wide.u32 	%rd21, %r283, 4;
	add.s64 	%rd22, %rd2, %rd21;
	ld.global.f32 	%f29, [%rd22];
	mul.f32 	%f30, %f29, 0fBFB8AA3B;
	ex2.approx.f32 	%f31, %f30;
	add.f32 	%f32, %f31, 0f3F800000;
	rcp.rn.f32 	%f33, %f32;
	add.s64 	%rd23, %rd1, %rd21;
	st.global.f32 	[%rd23], %f33;
	mul.wide.u32 	%rd24, %r290, 4;
	add.s64 	%rd25, %rd2, %rd24;
	ld.global.f32 	%f34, [%rd25];
	mul.f32 	%f35, %f34, 0fBFB8AA3B;
	ex2.approx.f32 	%f36, %f35;
	add.f32 	%f37, %f36, 0f3F800000;
	rcp.rn.f32 	%f38, %f37;
	add.s64 	%rd26, %rd1, %rd24;
	st.global.f32 	[%rd26], %f38;
	mul.wide.u32 	%rd27, %r289, 4;
	add.s64 	%rd28, %rd2, %rd27;
	ld.global.f32 	%f39, [%rd28];
	mul.f32 	%f40, %f39, 0fBFB8AA3B;
	ex2.approx.f32 	%f41, %f40;
	add.f32 	%f42, %f41, 0f3F800000;
	rcp.rn.f32 	%f43, %f42;
	add.s64 	%rd29, %rd1, %rd27;
	st.global.f32 	[%rd29], %f43;
	mul.wide.u32 	%rd30, %r288, 4;
	add.s64 	%rd31, %rd2, %rd30;
	ld.global.f32 	%f44, [%rd31];
	mul.f32 	%f45, %f44, 0fBFB8AA3B;
	ex2.approx.f32 	%f46, %f45;
	add.f32 	%f47, %f46, 0f3F800000;
	rcp.rn.f32 	%f48, %f47;
	add.s64 	%rd32, %rd1, %rd30;
	st.global.f32 	[%rd32], %f48;
	mul.wide.u32 	%rd33, %r287, 4;
	add.s64 	%rd34, %rd2, %rd33;
	ld.global.f32 	%f49, [%rd34];
	mul.f32 	%f50, %f49, 0fBFB8AA3B;
	ex2.approx.f32 	%f51, %f50;
	add.f32 	%f52, %f51, 0f3F800000;
	rcp.rn.f32 	%f53, %f52;
	add.s64 	%rd35, %rd1, %rd33;
	st.global.f32 	[%rd35], %f53;
	mul.wide.u32 	%rd36, %r286, 4;
	add.s64 	%rd37, %rd2, %rd36;
	ld.global.f32 	%f54, [%rd37];
	mul.f32 	%f55, %f54, 0fBFB8AA3B;
	ex2.approx.f32 	%f56, %f55;
	add.f32 	%f57, %f56, 0f3F800000;
	rcp.rn.f32 	%f58, %f57;
	add.s64 	%rd38, %rd1, %rd36;
	st.global.f32 	[%rd38], %f58;
	mul.wide.u32 	%rd39, %r285, 4;
	add.s64 	%rd40, %rd2, %rd39;
	ld.global.f32 	%f59, [%rd40];
	mul.f32 	%f60, %f59, 0fBFB8AA3B;
	ex2.approx.f32 	%f61, %f60;
	add.f32 	%f62, %f61, 0f3F800000;
	rcp.rn.f32 	%f63, %f62;
	add.s64 	%rd41, %rd1, %rd39;
	st.global.f32 	[%rd41], %f63;
	mul.wide.u32 	%rd42, %r284, 4;
	add.s64 	%rd43, %rd2, %rd42;
	ld.global.f32 	%f64, [%rd43];
	mul.f32 	%f65, %f64, 0fBFB8AA3B;
	ex2.approx.f32 	%f66, %f65;
	add.f32 	%f67, %f66, 0f3F800000;
	rcp.rn.f32 	%f68, %f67;
	add.s64 	%rd44, %rd1, %rd42;
	st.global.f32 	[%rd44], %f68;
	add.s32 	%r291, %r291, 8;
	add.s32 	%r290, %r290, %r71;
	add.s32 	%r289, %r289, %r71;
	add.s32 	%r288, %r288, %r71;
	add.s32 	%r287, %r287, %r71;
	add.s32 	%r286, %r286, %r71;
	add.s32 	%r285, %r285, %r71;
	add.s32 	%r284, %r284, %r71;
	add.s32 	%r283, %r283, %r71;
	setp.eq.s32 	%p9, %r291, 0;
	@%p9 bra 	$L__BB0_33;
	bra.uni 	$L__BB0_32;
$L__BB0_33:
	setp.eq.s32 	%p10, %r67, 0;
	@%p10 bra 	$L__BB0_41;
	ld.param.u32 	%r256, [_Z12gpuYoloLayerPKfPfjjjjjf_param_4];
	and.b32  	%r113, %r256, 3;
	setp.lt.u32 	%p11, %r67, 4;
	@%p11 bra 	$L__BB0_36;
	add.s32 	%r156, %r66, %r298;
	mad.lo.s32 	%r157, %r156, %r4, %r5;
	mul.wide.u32 	%rd45, %r157, 4;
	add.s64 	%rd46, %rd2, %rd45;
	ld.global.f32 	%f69, [%rd46];
	mul.f32 	%f70, %f69, 0fBFB8AA3B;
	ex2.approx.f32 	%f71, %f70;
	add.f32 	%f72, %f71, 0f3F800000;
	rcp.rn.f32 	%f73, %f72;
	add.s64 	%rd47, %rd1, %rd45;
	st.global.f32 	[%rd47], %f73;
	add.s32 	%r158, %r157, %r4;
	mul.wide.u32 	%rd48, %r158, 4;
	add.s64 	%rd49, %rd2, %rd48;
	ld.global.f32 	%f74, [%rd49];
	mul.f32 	%f75, %f74, 0fBFB8AA3B;
	ex2.approx.f32 	%f76, %f75;
	add.f32 	%f77, %f76, 0f3F800000;
	rcp.rn.f32 	%f78, %f77;
	add.s64 	%rd50, %rd1, %rd48;
	st.global.f32 	[%rd50], %f78;
	add.s32 	%r159, %r158, %r4;
	mul.wide.u32 	%rd51, %r159, 4;
	add.s64 	%rd52, %rd2, %rd51;
	ld.global.f32 	%f79, [%rd52];
	mul.f32 	%f80, %f79, 0fBFB8AA3B;
	ex2.approx.f32 	%f81, %f80;
	add.f32 	%f82, %f81, 0f3F800000;
	rcp.rn.f32 	%f83, %f82;
	add.s64 	%rd53, %rd1, %rd51;
	st.global.f32 	[%rd53], %f83;
	add.s32 	%r160, %r159, %r4;
	mul.wide.u32 	%rd54, %r160, 4;
	add.s64 	%rd55, %rd2, %rd54;
	ld.global.f32 	%f84, [%rd55];
	mul.f32 	%f85, %f84, 0fBFB8AA3B;
	ex2.approx.f32 	%f86, %f85;
	add.f32 	%f87, %f86, 0f3F800000;
	rcp.rn.f32 	%f88, %f87;
	add.s64 	%rd56, %rd1, %rd54;
	st.global.f32 	[%rd56], %f88;
	add.s32 	%r298, %r298, 4;
$L__BB0_36:
	setp.eq.s32 	%p12, %r113, 0;
	@%p12 bra 	$L__BB0_41;
	setp.eq.s32 	%p13, %r113, 1;
	@%p13 bra 	$L__BB0_39;
	add.s32 	%r161, %r66, %r298;
	mad.lo.s32 	%r162, %r161, %r4, %r5;
	mul.wide.u32 	%rd57, %r162, 4;
	add.s64 	%rd58, %rd2, %rd57;
	ld.global.f32 	%f89, [%rd58];
	mul.f32 	%f90, %f89, 0fBFB8AA3B;
	ex2.approx.f32 	%f91, %f90;
	add.f32 	%f92, %f91, 0f3F800000;
	rcp.rn.f32 	%f93, %f92;
	add.s64 	%rd59, %rd1, %rd57;
	st.global.f32 	[%rd59], %f93;
	add.s32 	%r163, %r162, %r4;
	mul.wide.u32 	%rd60, %r163, 4;
	add.s64 	%rd61, %rd2, %rd60;
	ld.global.f32 	%f94, [%rd61];
	mul.f32 	%f95, %f94, 0fBFB8AA3B;
	ex2.approx.f32 	%f96, %f95;
	add.f32 	%f97, %f96, 0f3F800000;
	rcp.rn.f32 	%f98, %f97;
	add.s64 	%rd62, %rd1, %rd60;
	st.global.f32 	[%rd62], %f98;
	add.s32 	%r298, %r298, 2;
$L__BB0_39:
	ld.param.u32 	%r257, [_Z12gpuYoloLayerPKfPfjjjjjf_param_4];
	and.b32  	%r164, %r257, 1;
	setp.eq.b32 	%p14, %r164, 1;
	not.pred 	%p15, %p14;
	@%p15 bra 	$L__BB0_41;
	add.s32 	%r165, %r66, %r298;
	mad.lo.s32 	%r166, %r165, %r4, %r5;
	mul.wide.u32 	%rd63, %r166, 4;
	add.s64 	%rd64, %rd2, %rd63;
	ld.global.f32 	%f99, [%rd64];
	mul.f32 	%f100, %f99, 0fBFB8AA3B;
	ex2.approx.f32 	%f101, %f100;
	add.f32 	%f102, %f101, 0f3F800000;
	rcp.rn.f32 	%f103, %f102;
	add.s64 	%rd65, %rd1, %rd63;
	st.global.f32 	[%rd65], %f103;
$L__BB0_41:
	ret;

}
	// .globl	_Z14gpuRegionLayerPKfPfjjjj
.visible .entry _Z14gpuRegionLayerPKfPfjjjj(
	.param .u64 .ptr .align 1 _Z14gpuRegionLayerPKfPfjjjj_param_0,
	.param .u64 .ptr .align 1 _Z14gpuRegionLayerPKfPfjjjj_param_1,
	.param .u32 _Z14gpuRegionLayerPKfPfjjjj_param_2,
	.param .u32 _Z14gpuRegionLayerPKfPfjjjj_param_3,
	.param .u32 _Z14gpuRegionLayerPKfPfjjjj_param_4,
	.param .u32 _Z14gpuRegionLayerPKfPfjjjj_param_5
)
{
	.reg .pred 	%p<62>;
	.reg .b32 	%r<382>;
	.reg .b32 	%f<388>;
	.reg .b64 	%rd<159>;

	ld.param.u64 	%rd6, [_Z14gpuRegionLayerPKfPfjjjj_param_0];
	ld.param.u64 	%rd5, [_Z14gpuRegionLayerPKfPfjjjj_param_1];
	ld.param.u32 	%r148, [_Z14gpuRegionLayerPKfPfjjjj_param_2];
	ld.param.u32 	%r151, [_Z14gpuRegionLayerPKfPfjjjj_param_3];
	ld.param.u32 	%r150, [_Z14gpuRegionLayerPKfPfjjjj_param_4];
	ld.param.u32 	%r152, [_Z14gpuRegionLayerPKfPfjjjj_param_5];
	cvta.to.global.u64 	%rd1, %rd5;
	cvta.to.global.u64 	%rd2, %rd6;
	mov.u32 	%r153, %ctaid.x;
	mov.u32 	%r154, %ntid.x;
	mov.u32 	%r155, %tid.x;
	mad.lo.s32 	%r1, %r153, %r154, %r155;
	mov.u32 	%r156, %ctaid.y;
	mov.u32 	%r157, %ntid.y;
	mov.u32 	%r158, %tid.y;
	mad.lo.s32 	%r159, %r156, %r157, %r158;
	mov.u32 	%r160, %ctaid.z;
	mov.u32 	%r161, %ntid.z;
	mov.u32 	%r162, %tid.z;
	mad.lo.s32 	%r3, %r160, %r161, %r162;
	setp.ge.u32 	%p1, %r1, %r148;
	setp.ge.u32 	%p2, %r159, %r151;
	or.pred  	%p3, %p1, %p2;
	setp.ge.u32 	%p4, %r3, %r152;
	or.pred  	%p5, %p3, %p4;
	@%p5 bra 	$L__BB1_38;
	mul.lo.s32 	%r4, %r151, %r148;
	mad.lo.s32 	%r5, %r148, %r159, %r1;
	add.s32 	%r163, %r150, 5;
	mul.lo.s32 	%r6, %r163, %r3;
	mad.lo.s32 	%r164, %r6, %r4, %r5;
	mul.wide.u32 	%rd7, %r164, 4;
	add.s64 	%rd8, %rd2, %rd7;
	ld.global.f32 	%f27, [%rd8];
	mul.f32 	%f28, %f27, 0fBFB8AA3B;
	ex2.approx.f32 	%f29, %f28;
	add.f32 	%f30, %f29, 0f3F800000;
	rcp.rn.f32 	%f31, %f30;
	add.s64 	%rd9, %rd1, %rd7;
	st.global.f32 	[%rd9], %f31;
	add.s32 	%r165, %r164, %r4;
	mul.wide.u32 	%rd10, %r165, 4;
	add.s64 	%rd11, %rd2, %rd10;
	ld.global.f32 	%f32, [%rd11];
	mul.f32 	%f33, %f32, 0fBFB8AA3B;
	ex2.approx.f32 	%f34, %f33;
	add.f32 	%f35, %f34, 0f3F800000;
	rcp.rn.f32 	%f36, %f35;
	add.s64 	%rd12, %rd1, %rd10;
	st.global.f32 	[%rd12], %f36;
	add.s32 	%r166, %r165, %r4;
	mul.wide.u32 	%rd13, %r166, 4;
	add.s64 	%rd14, %rd2, %rd13;
	ld.global.f32 	%f37, [%rd14];
	mul.f32 	%f38, %f37, 0f3FB8AA3B;
	ex2.approx.f32 	%f39, %f38;
	add.s64 	%rd15, %rd1, %rd13;
	st.global.f32 	[%rd15], %f39;
	add.s32 	%r167, %r166, %r4;
	mul.wide.u32 	%rd16, %r167, 4;
	add.s64 	%rd17, %rd2, %rd16;
	ld.global.f32 	%f40, [%rd17];
	mul.f32 	%f41, %f40, 0f3FB8AA3B;
	ex2.approx.f32 	%f42, %f41;
	add.s64 	%rd18, %rd1, %rd16;
	st.global.f32 	[%rd18], %f42;
	add.s32 	%r168, %r167, %r4;
	mul.wide.u32 	%rd19, %r168, 4;
	add.s64 	%rd20, %rd2, %rd19;
	ld.global.f32 	%f43, [%rd20];
	mul.f32 	%f44, %f43, 0fBFB8AA3B;
	ex2.approx.f32 	%f45, %f44;
	add.f32 	%f46, %f45, 0f3F800000;
	rcp.rn.f32 	%f47, %f46;
	add.s64 	%rd21, %rd1, %rd19;
	st.global.f32 	[%rd21], %f47;
	setp.eq.s32 	%p6, %r150, 0;
	mov.f32 	%f378, 0fFF800000;
	@%p6 bra 	$L__BB1_14;
	setp.lt.u32 	%p7, %r150, 16;
	mov.b32 	%r337, 0;
	mov.f32 	%f378, 0fFF800000;
	@%p7 bra 	$L__BB1_5;
	and.b32  	%r170, %r150, -16;
	neg.s32 	%r357, %r170;
	add.s32 	%r171, %r6, 6;
	mad.lo.s32 	%r172, %r151, %r171, %r159;
	mad.lo.s32 	%r356, %r148, %r172, %r1;
	add.s32 	%r173, %r6, 7;
	mad.lo.s32 	%r174, %r151, %r173, %r159;
	mad.lo.s32 	%r355, %r148, %r174, %r1;
	add.s32 	%r175, %r6, 8;
	mad.lo.s32 	%r176, %r151, %r175, %r159;
	mad.lo.s32 	%r354, %r148, %r176, %r1;
	add.s32 	%r177, %r6, 9;
	mad.lo.s32 	%r178, %r151, %r177, %r159;
	mad.lo.s32 	%r353, %r148, %r178, %r1;
	add.s32 	%r179, %r6, 10;
	mad.lo.s32 	%r180, %r151, %r179, %r159;
	mad.lo.s32 	%r352, %r148, %r180, %r1;
	add.s32 	%r181, %r6, 11;
	mad.lo.s32 	%r182, %r151, %r181, %r159;
	mad.lo.s32 	%r351, %r148, %r182, %r1;
	add.s32 	%r183, %r6, 12;
	mad.lo.s32 	%r184, %r151, %r183, %r159;
	mad.lo.s32 	%r350, %r148, %r184, %r1;
	add.s32 	%r185, %r6, 13;
	mad.lo.s32 	%r186, %r151, %r185, %r159;
	mad.lo.s32 	%r349, %r148, %r186, %r1;
	add.s32 	%r187, %r6, 14;
	mad.lo.s32 	%r188, %r151, %r187, %r159;
	mad.lo.s32 	%r348, %r148, %r188, %r1;
	add.s32 	%r189, %r6, 15;
	mad.lo.s32 	%r190, %r151, %r189, %r159;
	mad.lo.s32 	%r347, %r148, %r190, %r1;
	add.s32 	%r191, %r6, 16;
	mad.lo.s32 	%r192, %r151, %r191, %r159;
	mad.lo.s32 	%r346, %r148, %r192, %r1;
	add.s32 	%r193, %r6, 17;
	mad.lo.s32 	%r194, %r151, %r193, %r159;
	mad.lo.s32 	%r345, %r148, %r194, %r1;
	add.s32 	%r195, %r6, 18;
	mad.lo.s32 	%r196, %r151, %r195, %r159;
	mad.lo.s32 	%r344, %r148, %r196, %r1;
	add.s32 	%r197, %r6, 19;
	mad.lo.s32 	%r198, %r151, %r197, %r159;
	mad.lo.s32 	%r343, %r148, %r198, %r1;
	add.s32 	%r199, %r6, 20;
	mad.lo.s32 	%r200, %r151, %r199, %r159;
	mad.lo.s32 	%r342, %r148, %r200, %r1;
	add.s32 	%r201, %r6, 5;
	mad.lo.s32 	%r202, %r151, %r201, %r159;
	mad.lo.s32 	%r341, %r148, %r202, %r1;
	mov.f32 	%f378, 0fFF800000;
$L__BB1_4:
	.pragma "nounroll";
	and.b32  	%r337, %r150, -16;
	mul.wide.u32 	%rd22, %r341, 4;
	add.s64 	%rd23, %rd2, %rd22;
	ld.global.f32 	%f51, [%rd23];
	cvt.rzi.s32.f32 	%r203, %f51;
	cvt.rn.f32.s32 	%f52, %r203;
	setp.lt.f32 	%p8, %f378, %f52;
	selp.f32 	%f53, %f52, %f378, %p8;
	mul.wide.u32 	%rd24, %r356, 4;
	add.s64 	%rd25, %rd2, %rd24;
	ld.global.f32 	%f54, [%rd25];
	cvt.rzi.s32.f32 	%r204, %f54;
	cvt.rn.f32.s32 	%f55, %r204;
	setp.lt.f32 	%p9, %f53, %f55;
	selp.f32 	%f56, %f55, %f53, %p9;
	mul.wide.u32 	%rd26, %r355, 4;
	add.s64 	%rd27, %rd2, %rd26;
	ld.global.f32 	%f57, [%rd27];
	cvt.rzi.s32.f32 	%r205, %f57;
	cvt.rn.f32.s32 	%f58, %r205;
	setp.lt.f32 	%p10, %f56, %f58;
	selp.f32 	%f59, %f58, %f56, %p10;
	mul.wide.u32 	%rd28, %r354, 4;
	add.s64 	%rd29, %rd2, %rd28;
	ld.global.f32 	%f60, [%rd29];
	cvt.rzi.s32.f32 	%r206, %f60;
	cvt.rn.f32.s32 	%f61, %r206;
	setp.lt.f32 	%p11, %f59, %f61;
	selp.f32 	%f62, %f61, %f59, %p11;
	mul.wide.u32 	%rd30, %r353, 4;
	add.s64 	%rd31, %rd2, %rd30;
	ld.global.f32 	%f63, [%rd31];
	cvt.rzi.s32.f32 	%r207, %f63;
	cvt.rn.f32.s32 	%f64, %r207;
	setp.lt.f32 	%p12, %f62, %f64;
	selp.f32 	%f65, %f64, %f62, %p12;
	mul.wide.u32 	%rd32, %r352, 4;
	add.s64 	%rd33, %rd2, %rd32;
	ld.global.f32 	%f66, [%rd33];
	cvt.rzi.s32.f32 	%r208, %f66;
	cvt.rn.f32.s32 	%f67, %r208;
	setp.lt.f32 	%p13, %f65, %f67;
	selp.f32 	%f68, %f67, %f65, %p13;
	mul.wide.u32 	%rd34, %r351, 4;
	add.s64 	%rd35, %rd2, %rd34;
	ld.global.f32 	%f69, [%rd35];
	cvt.rzi.s32.f32 	%r209, %f69;
	cvt.rn.f32.s32 	%f70, %r209;
	setp.lt.f32 	%p14, %f68, %f70;
	selp.f32 	%f71, %f70, %f68, %p14;
	mul.wide.u32 	%rd36, %r350, 4;
	add.s64 	%rd37, %rd2, %rd36;
	ld.global.f32 	%f72, [%rd37];
	cvt.rzi.s32.f32 	%r210, %f72;
	cvt.rn.f32.s32 	%f73, %r210;
	setp.lt.f32 	%p15, %f71, %f73;
	selp.f32 	%f74, %f73, %f71, %p15;
	mul.wide.u32 	%rd38, %r349, 4;
	add.s64 	%rd39, %rd2, %rd38;
	ld.global.f32 	%f75, [%rd39];
	cvt.rzi.s32.f32 	%r211, %f75;
	cvt.rn.f32.s32 	%f76, %r211;
	setp.lt.f32 	%p16, %f74, %f76;
	selp.f32 	%f77, %f76, %f74, %p16;
	mul.wide.u32 	%rd40, %r348, 4;
	add.s64 	%rd41, %rd2, %rd40;
	ld.global.f32 	%f78, [%rd41];
	cvt.rzi.s32.f32 	%r212, %f78;
	cvt.rn.f32.s32 	%f79, %r212;
	setp.lt.f32 	%p17, %f77, %f79;
	selp.f32 	%f80, %f79, %f77, %p17;
	mul.wide.u32 	%rd42, %r347, 4;
	add.s64 	%rd43, %rd2, %rd42;
	ld.global.f32 	%f81, [%rd43];
	cvt.rzi.s32.f32 	%r213, %f81;
	cvt.rn.f32.s32 	%f82, %r213;
	setp.lt.f32 	%p18, %f80, %f82;
	selp.f32 	%f83, %f82, %f80, %p18;
	mul.wide.u32 	%rd44, %r346, 4;
	add.s64 	%rd45, %rd2, %rd44;
	ld.global.f32 	%f84, [%rd45];
	cvt.rzi.s32.f32 	%r214, %f84;
	cvt.rn.f32.s32 	%f85, %r214;
	setp.lt.f32 	%p19, %f83, %f85;
	selp.f32 	%f86, %f85, %f83, %p19;
	mul.wide.u32 	%rd46, %r345, 4;
	add.s64 	%rd47, %rd2, %rd46;
	ld.global.f32 	%f87, [%rd47];
	cvt.rzi.s32.f32 	%r215, %f87;
	cvt.rn.f32.s32 	%f88, %r215;
	setp.lt.f32 	%p20, %f86, %f88;
	selp.f32 	%f89, %f88, %f86, %p20;
	mul.wide.u32 	%rd48, %r344, 4;
	add.s64 	%rd49, %rd2, %rd48;
	ld.global.f32 	%f90, [%rd49];
	cvt.rzi.s32.f32 	%r216, %f90;
	cvt.rn.f32.s32 	%f91, %r216;
	setp.lt.f32 	%p21, %f89, %f91;
	selp.f32 	%f92, %f91, %f89, %p21;
	mul.wide.u32 	%rd50, %r343, 4;
	add.s64 	%rd51, %rd2, %rd50;
	ld.global.f32 	%f93, [%rd51];
	cvt.rzi.s32.f32 	%r217, %f93;
	cvt.rn.f32.s32 	%f94, %r217;
	setp.lt.f32 	%p22, %f92, %f94;
	selp.f32 	%f95, %f94, %f92, %p22;
	mul.wide.u32 	%rd52, %r342, 4;
	add.s64 	%rd53, %rd2, %rd52;
	ld.global.f32 	%f96, [%rd53];
	cvt.rzi.s32.f32 	%r218, %f96;
	cvt.rn.f32.s32 	%f97, %r218;
	setp.lt.f32 	%p23, %f95, %f97;
	selp.f32 	%f378, %f97, %f95, %p23;
	add.s32 	%r357, %r357, 16;
	shl.b32 	%r219, %r4, 4;
	add.s32 	%r356, %r356, %r219;
	add.s32 	%r355, %r355, %r219;
	add.s32 	%r354, %r354, %r219;
	add.s32 	%r353, %r353, %r219;
	add.s32 	%r352, %r352, %r219;
	add.s32 	%r351, %r351, %r219;
	add.s32 	%r350, %r350, %r219;
	add.s32 	%r349, %r349, %r219;
	add.s32 	%r348, %r348, %r219;
	add.s32 	%r347, %r347, %r219;
	add.s32 	%r346, %r346, %r219;
	add.s32 	%r345, %r345, %r219;
	add.s32 	%r344, %r344, %r219;
	add.s32 	%r343, %r343, %r219;
	add.s32 	%r342, %r342, %r219;
	add.s32 	%r341, %r341, %r219;
	setp.eq.s32 	%p24, %r357, 0;
	@%p24 bra 	$L__BB1_5;
	bra.uni 	$L__BB1_4;
$L__BB1_5:
	and.b32  	%r25, %r150, 15;
	setp.eq.s32 	%p25, %r25, 0;
	@%p25 bra 	$L__BB1_14;
	add.s32 	%r26, %r6, 5;
	and.b32  	%r27, %r150, 7;
	setp.lt.u32 	%p26, %r25, 8;
	@%p26 bra 	$L__BB1_8;
	add.s32 	%r220, %r26, %r337;
	mad.lo.s32 	%r221, %r220, %r4, %r5;
	mul.wide.u32 	%rd54, %r221, 4;
	add.s64 	%rd55, %rd2, %rd54;
	ld.global.f32 	%f99, [%rd55];
	cvt.rzi.s32.f32 	%r222, %f99;
	cvt.rn.f32.s32 	%f100, %r222;
	setp.lt.f32 	%p27, %f378, %f100;
	selp.f32 	%f101, %f100, %f378, %p27;
	add.s32 	%r223, %r221, %r4;
	mul.wide.u32 	%rd56, %r223, 4;
	add.s64 	%rd57, %rd2, %rd56;
	ld.global.f32 	%f102, [%rd57];
	cvt.rzi.s32.f32 	%r224, %f102;
	cvt.rn.f32.s32 	%f103, %r224;
	setp.lt.f32 	%p28, %f101, %f103;
	selp.f32 	%f104, %f103, %f101, %p28;
	add.s32 	%r225, %r223, %r4;
	mul.wide.u32 	%rd58, %r225, 4;
	add.s64 	%rd59, %rd2, %rd58;
	ld.global.f32 	%f105, [%rd59];
	cvt.rzi.s32.f32 	%r226, %f105;
	cvt.rn.f32.s32 	%f106, %r226;
	setp.lt.f32 	%p29, %f104, %f106;
	selp.f32 	%f107, %f106, %f104, %p29;
	add.s32 	%r227, %r225, %r4;
	mul.wide.u32 	%rd60, %r227, 4;
	add.s64 	%rd61, %rd2, %rd60;
	ld.global.f32 	%f108, [%rd61];
	cvt.rzi.s32.f32 	%r228, %f108;
	cvt.rn.f32.s32 	%f109, %r228;
	setp.lt.f32 	%p30, %f107, %f109;
	selp.f32 	%f110, %f109, %f107, %p30;
	add.s32 	%r229, %r227, %r4;
	mul.wide.u32 	%rd62, %r229, 4;
	add.s64 	%rd63, %rd2, %rd62;
	ld.global.f32 	%f111, [%rd63];
	cvt.rzi.s32.f32 	%r230, %f111;
	cvt.rn.f32.s32 	%f112, %r230;
	setp.lt.f32 	%p31, %f110, %f112;
	selp.f32 	%f113, %f112, %f110, %p31;
	add.s32 	%r231, %r229, %r4;
	mul.wide.u32 	%rd64, %r231, 4;
	add.s64 	%rd65, %rd2, %rd64;
	ld.global.f32 	%f114, [%rd65];
	cvt.rzi.s32.f32 	%r232, %f114;
	cvt.rn.f32.s32 	%f115, %r232;
	setp.lt.f32 	%p32, %f113, %f115;
	selp.f32 	%f116, %f115, %f113, %p32;
	add.s32 	%r233, %r231, %r4;
	mul.wide.u32 	%rd66, %r233, 4;
	add.s64 	%rd67, %rd2, %rd66;
	ld.global.f32 	%f117, [%rd67];
	cvt.rzi.s32.f32 	%r234, %f117;
	cvt.rn.f32.s32 	%f118, %r234;
	setp.lt.f32 	%p33, %f116, %f118;
	selp.f32 	%f119, %f118, %f116, %p33;
	add.s32 	%r235, %r233, %r4;
	mul.wide.u32 	%rd68, %r235, 4;
	add.s64 	%rd69, %rd2, %rd68;
	ld.global.f32 	%f120, [%rd69];
	cvt.rzi.s32.f32 	%r236, %f120;
	cvt.rn.f32.s32 	%f121, %r236;
	setp.lt.f32 	%p34, %f119, %f121;
	selp.f32 	%f378, %f121, %f119, %p34;
	add.s32 	%r337, %r337, 8;
$L__BB1_8:
	setp.eq.s32 	%p35, %r27, 0;
	@%p35 bra 	$L__BB1_14;
	and.b32  	%r30, %r150, 3;
	setp.lt.u32 	%p36, %r27, 4;
	@%p36 bra 	$L__BB1_11;
	add.s32 	%r237, %r26, %r337;
	mad.lo.s32 	%r238, %r237, %r4, %r5;
	mul.wide.u32 	%rd70, %r238, 4;
	add.s64 	%rd71, %rd2, %rd70;
	ld.global.f32 	%f123, [%rd71];
	cvt.rzi.s32.f32 	%r239, %f123;
	cvt.rn.f32.s32 	%f124, %r239;
	setp.lt.f32 	%p37, %f378, %f124;
	selp.f32 	%f125, %f124, %f378, %p37;
	add.s32 	%r240, %r238, %r4;
	mul.wide.u32 	%rd72, %r240, 4;
	add.s64 	%rd73, %rd2, %rd72;
	ld.global.f32 	%f126, [%rd73];
	cvt.rzi.s32.f32 	%r241, %f126;
	cvt.rn.f32.s32 	%f127, %r241;
	setp.lt.f32 	%p38, %f125, %f127;
	selp.f32 	%f128, %f127, %f125, %p38;
	add.s32 	%r242, %r240, %r4;
	mul.wide.u32 	%rd74, %r242, 4;
	add.s64 	%rd75, %rd2, %rd74;
	ld.global.f32 	%f129, [%rd75];
	cvt.rzi.s32.f32 	%r243, %f129;
	cvt.rn.f32.s32 	%f130, %r243;
	setp.lt.f32 	%p39, %f128, %f130;
	selp.f32 	%f131, %f130, %f128, %p39;
	add.s32 	%r244, %r242, %r4;
	mul.wide.u32 	%rd76, %r244, 4;
	add.s64 	%rd77, %rd2, %rd76;
	ld.global.f32 	%f132, [%rd77];
	cvt.rzi.s32.f32 	%r245, %f132;
	cvt.rn.f32.s32 	%f133, %r245;
	setp.lt.f32 	%p40, %f131, %f133;
	selp.f32 	%f378, %f133, %f131, %p40;
	add.s32 	%r337, %r337, 4;
$L__BB1_11:
	setp.eq.s32 	%p41, %r30, 0;
	@%p41 bra 	$L__BB1_14;
	add.s32 	%r246, %r337, %r6;
	add.s32 	%r247, %r246, 5;
	mad.lo.s32 	%r248, %r151, %r247, %r159;
	mad.lo.s32 	%r340, %r148, %r248, %r1;
	neg.s32 	%r339, %r30;
$L__BB1_13:
	.pragma "nounroll";
	mul.wide.u32 	%rd78, %r340, 4;
	add.s64 	%rd79, %rd2, %rd78;
	ld.global.f32 	%f134, [%rd79];
	cvt.rzi.s32.f32 	%r249, %f134;
	cvt.rn.f32.s32 	%f135, %r249;
	setp.lt.f32 	%p42, %f378, %f135;
	selp.f32 	%f378, %f135, %f378, %p42;
	add.s32 	%r340, %r340, %r4;
	add.s32 	%r339, %r339, 1;
	setp.ne.s32 	%p43, %r339, 0;
	@%p43 bra 	$L__BB1_13;
$L__BB1_14:
	setp.eq.s32 	%p44, %r150, 0;
	mov.f32 	%f386, 0f00000000;
	@%p44 bra 	$L__BB1_26;
	add.s32 	%r39, %r6, 5;
	setp.lt.u32 	%p45, %r150, 8;
	mov.b32 	%r359, 0;
	mov.f32 	%f386, 0f00000000;
	@%p45 bra 	$L__BB1_18;
	and.b32  	%r251, %r150, -8;
	neg.s32 	%r369, %r251;
	add.s32 	%r252, %r6, 6;
	mad.lo.s32 	%r253, %r151, %r252, %r159;
	mad.lo.s32 	%r368, %r148, %r253, %r1;
	add.s32 	%r254, %r6, 7;
	mad.lo.s32 	%r255, %r151, %r254, %r159;
	mad.lo.s32 	%r367, %r148, %r255, %r1;
	add.s32 	%r256, %r6, 8;
	mad.lo.s32 	%r257, %r151, %r256, %r159;
	mad.lo.s32 	%r366, %r148, %r257, %r1;
	add.s32 	%r258, %r6, 9;
	mad.lo.s32 	%r259, %r151, %r258, %r159;
	mad.lo.s32 	%r365, %r148, %r259, %r1;
	add.s32 	%r260, %r6, 10;
	mad.lo.s32 	%r261, %r151, %r260, %r159;
	mad.lo.s32 	%r364, %r148, %r261, %r1;
	add.s32 	%r262, %r6, 11;
	mad.lo.s32 	%r263, %r151, %r262, %r159;
	mad.lo.s32 	%r363, %r148, %r263, %r1;
	add.s32 	%r264, %r6, 12;
	mad.lo.s32 	%r265, %r151, %r264, %r159;
	mad.lo.s32 	%r362, %r148, %r265, %r1;
	mad.lo.s32 	%r266, %r151, %r39, %r159;
	mad.lo.s32 	%r361, %r148, %r266, %r1;
	mov.f32 	%f386, 0f00000000;
$L__BB1_17:
	.pragma "nounroll";
	ld.param.u64 	%rd156, [_Z14gpuRegionLayerPKfPfjjjj_param_1];
	and.b32  	%r359, %r150, -8;
	mul.wide.u32 	%rd80, %r361, 4;
	add.s64 	%rd81, %rd2, %rd80;
	ld.global.f32 	%f140, [%rd81];
	sub.f32 	%f141, %f140, %f378;
	fma.rn.f32 	%f142, %f141, 0f3BBB989D, 0f3F000000;
	cvt.sat.f32.f32 	%f143, %f142;
	mov.f32 	%f144, 0f4B400001;
	mov.f32 	%f145, 0f437C0000;
	fma.rm.f32 	%f146, %f143, %f145, %f144;
	add.f32 	%f147, %f146, 0fCB40007F;
	neg.f32 	%f148, %f147;
	fma.rn.f32 	%f149, %f141, 0f3FB8AA3B, %f148;
	fma.rn.f32 	%f150, %f141, 0f32A57060, %f149;
	mov.b32 	%r267, %f146;
	shl.b32 	%r268, %r267, 23;
	mov.b32 	%f151, %r268;
	ex2.approx.ftz.f32 	%f152, %f150;
	mul.f32 	%f153, %f152, %f151;
	add.f32 	%f154, %f386, %f153;
	cvta.to.global.u64 	%rd82, %rd156;
	add.s64 	%rd83, %rd82, %rd80;
	st.global.f32 	[%rd83], %f153;
	mul.wide.u32 	%rd84, %r368, 4;
	add.s64 	%rd85, %rd2, %rd84;
	ld.global.f32 	%f155, [%rd85];
	sub.f32 	%f156, %f155, %f378;
	fma.rn.f32 	%f157, %f156, 0f3BBB989D, 0f3F000000;
	cvt.sat.f32.f32 	%f158, %f157;
	fma.rm.f32 	%f159, %f158, %f145, %f144;
	add.f32 	%f160, %f159, 0fCB40007F;
	neg.f32 	%f161, %f160;
	fma.rn.f32 	%f162, %f156, 0f3FB8AA3B, %f161;
	fma.rn.f32 	%f163, %f156, 0f32A57060, %f162;
	mov.b32 	%r269, %f159;
	shl.b32 	%r270, %r269, 23;
	mov.b32 	%f164, %r270;
	ex2.approx.ftz.f32 	%f165, %f163;
	mul.f32 	%f166, %f165, %f164;
	add.f32 	%f167, %f154, %f166;
	add.s64 	%rd86, %rd82, %rd84;
	st.global.f32 	[%rd86], %f166;
	mul.wide.u32 	%rd87, %r367, 4;
	add.s64 	%rd88, %rd2, %rd87;
	ld.global.f32 	%f168, [%rd88];
	sub.f32 	%f169, %f168, %f378;
	fma.rn.f32 	%f170, %f169, 0f3BBB989D, 0f3F000000;
	cvt.sat.f32.f32 	%f171, %f170;
	fma.rm.f32 	%f172, %f171, %f145, %f144;
	add.f32 	%f173, %f172, 0fCB40007F;
	neg.f32 	%f174, %f173;
	fma.rn.f32 	%f175, %f169, 0f3FB8AA3B, %f174;
	fma.rn.f32 	%f176, %f169, 0f32A57060, %f175;
	mov.b32 	%r271, %f172;
	shl.b32 	%r272, %r271, 23;
	mov.b32 	%f177, %r272;
	ex2.approx.ftz.f32 	%f178, %f176;
	mul.f32 	%f179, %f178, %f177;
	add.f32 	%f180, %f167, %f179;
	add.s64 	%rd89, %rd82, %rd87;
	st.global.f32 	[%rd89], %f179;
	mul.wide.u32 	%rd90, %r366, 4;
	add.s64 	%rd91, %rd2, %rd90;
	ld.global.f32 	%f181, [%rd91];
	sub.f32 	%f182, %f181, %f378;
	fma.rn.f32 	%f183, %f182, 0f3BBB989D, 0f3F000000;
	cvt.sat.f32.f32 	%f184, %f183;
	fma.rm.f32 	%f185, %f184, %f145, %f144;
	add.f32 	%f186, %f185, 0fCB40007F;
	neg.f32 	%f187, %f186;
	fma.rn.f32 	%f188, %f182, 0f3FB8AA3B, %f187;
	fma.rn.f32 	%f189, %f182, 0f32A57060, %f188;
	mov.b32 	%r273, %f185;
	shl.b32 	%r274, %r273, 23;
	mov.b32 	%f190, %r274;
	ex2.approx.ftz.f32 	%f191, %f189;
	mul.f32 	%f192, %f191, %f190;
	add.f32 	%f193, %f180, %f192;
	add.s64 	%rd92, %rd82, %rd90;
	st.global.f32 	[%rd92], %f192;
	mul.wide.u32 	%rd93, %r365, 4;
	add.s64 	%rd94, %rd2, %rd93;
	ld.global.f32 	%f194, [%rd94];
	sub.f32 	%f195, %f194, %f378;
	fma.rn.f32 	%f196, %f195, 0f3BBB989D, 0f3F000000;
	cvt.sat.f32.f32 	%f197, %f196;
	fma.rm.f32 	%f198, %f197, %f145, %f144;
	add.f32 	%f199, %f198, 0fCB40007F;
	neg.f32 	%f200, %f199;
	fma.rn.f32 	%f201, %f195, 0f3FB8AA3B, %f200;
	fma.rn.f32 	%f202, %f195, 0f32A57060, %f201;
	mov.b32 	%r275, %f198;
	shl.b32 	%r276, %r275, 23;
	mov.b32 	%f203, %r276;
	ex2.approx.ftz.f32 	%f204, %f202;
	mul.f32 	%f205, %f204, %f203;
	add.f32 	%f206, %f193, %f205;
	add.s64 	%rd95, %rd82, %rd93;
	st.global.f32 	[%rd95], %f205;
	mul.wide.u32 	%rd96, %r364, 4;
	add.s64 	%rd97, %rd2, %rd96;
	ld.global.f32 	%f207, [%rd97];
	sub.f32 	%f208, %f207, %f378;
	fma.rn.f32 	%f209, %f208, 0f3BBB989D, 0f3F000000;
	cvt.sat.f32.f32 	%f210, %f209;
	fma.rm.f32 	%f211, %f210, %f145, %f144;
	add.f32 	%f212, %f211, 0fCB40007F;
	neg.f32 	%f213, %f212;
	fma.rn.f32 	%f214, %f208, 0f3FB8AA3B, %f213;
	fma.rn.f32 	%f215, %f208, 0f32A57060, %f214;
	mov.b32 	%r277, %f211;
	shl.b32 	%r278, %r277, 23;
	mov.b32 	%f216, %r278;
	ex2.approx.ftz.f32 	%f217, %f215;
	mul.f32 	%f218, %f217, %f216;
	add.f32 	%f219, %f206, %f218;
	add.s64 	%rd98, %rd82, %rd96;
	st.global.f32 	[%rd98], %f218;
	mul.wide.u32 	%rd99, %r363, 4;
	add.s64 	%rd100, %rd2, %rd99;
	ld.global.f32 	%f220, [%rd100];
	sub.f32 	%f221, %f220, %f378;
	fma.rn.f32 	%f222, %f221, 0f3BBB989D, 0f3F000000;
	cvt.sat.f32.f32 	%f223, %f222;
	fma.rm.f32 	%f224, %f223, %f145, %f144;
	add.f32 	%f225, %f224, 0fCB40007F;
	neg.f32 	%f226, %f225;
	fma.rn.f32 	%f227, %f221, 0f3FB8AA3B, %f226;
	fma.rn.f32 	%f228, %f221, 0f32A57060, %f227;
	mov.b32 	%r279, %f224;
	shl.b32 	%r280, %r279, 23;
	mov.b32 	%f229, %r280;
	ex2.approx.ftz.f32 	%f230, %f228;
	mul.f32 	%f231, %f230, %f229;
	add.f32 	%f232, %f219, %f231;
	add.s64 	%rd101, %rd82, %rd99;
	st.global.f32 	[%rd101], %f231;
	mul.wide.u32 	%rd102, %r362, 4;
	add.s64 	%rd103, %rd2, %rd102;
	ld.global.f32 	%f233, [%rd103];
	sub.f32 	%f234, %f233, %f378;
	fma.rn.f32 	%f235, %f234, 0f3BBB989D, 0f3F000000;
	cvt.sat.f32.f32 	%f236, %f235;
	fma.rm.f32 	%f237, %f236, %f145, %f144;
	add.f32 	%f238, %f237, 0fCB40007F;
	neg.f32 	%f239, %f238;
	fma.rn.f32 	%f240, %f234, 0f3FB8AA3B, %f239;
	fma.rn.f32 	%f241, %f234, 0f32A57060, %f240;
	mov.b32 	%r281, %f237;
	shl.b32 	%r282, %r281, 23;
	mov.b32 	%f242, %r282;
	ex2.approx.ftz.f32 	%f243, %f241;
	mul.f32 	%f244, %f243, %f242;
	add.f32 	%f386, %f232, %f244;
	add.s64 	%rd104, %rd82, %rd102;
	st.global.f32 	[%rd104], %f244;
	add.s32 	%r369, %r369, 8;
	shl.b32 	%r283, %r4, 3;
	add.s32 	%r368, %r368, %r283;
	add.s32 	%r367, %r367, %r283;
	add.s32 	%r366, %r366, %r283;
	add.s32 	%r365, %r365, %r283;
	add.s32 	%r364, %r364, %r283;
	add.s32 	%r363, %r363, %r283;
	add.s32 	%r362, %r362, %r283;
	add.s32 	%r361, %r361, %r283;
	setp.eq.s32 	%p46, %r369, 0;
	@%p46 bra 	$L__BB1_18;
	bra.uni 	$L__BB1_17;
$L__BB1_18:
	and.b32  	%r85, %r150, 7;
	setp.eq.s32 	%p47, %r85, 0;
	@%p47 bra 	$L__BB1_26;
	ld.param.u64 	%rd157, [_Z14gpuRegionLayerPKfPfjjjj_param_1];
	cvta.to.global.u64 	%rd3, %rd157;
	add.s32 	%r86, %r6, 5;
	and.b32  	%r87, %r150, 3;
	setp.lt.u32 	%p48, %r85, 4;
	@%p48 bra 	$L__BB1_21;
	add.s32 	%r284, %r86, %r359;
	mad.lo.s32 	%r285, %r284, %r4, %r5;
	mul.wide.u32 	%rd105, %r285, 4;
	add.s64 	%rd106, %rd2, %rd105;
	ld.global.f32 	%f246, [%rd106];
	sub.f32 	%f247, %f246, %f378;
	fma.rn.f32 	%f248, %f247, 0f3BBB989D, 0f3F000000;
	cvt.sat.f32.f32 	%f249, %f248;
	mov.f32 	%f250, 0f4B400001;
	mov.f32 	%f251, 0f437C0000;
	fma.rm.f32 	%f252, %f249, %f251, %f250;
	add.f32 	%f253, %f252, 0fCB40007F;
	neg.f32 	%f254, %f253;
	fma.rn.f32 	%f255, %f247, 0f3FB8AA3B, %f254;
	fma.rn.f32 	%f256, %f247, 0f32A57060, %f255;
	mov.b32 	%r286, %f252;
	shl.b32 	%r287, %r286, 23;
	mov.b32 	%f257, %r287;
	ex2.approx.ftz.f32 	%f258, %f256;
	mul.f32 	%f259, %f258, %f257;
	add.f32 	%f260, %f386, %f259;
	add.s64 	%rd107, %rd3, %rd105;
	st.global.f32 	[%rd107], %f259;
	add.s32 	%r288, %r285, %r4;
	mul.wide.u32 	%rd108, %r288, 4;
	add.s64 	%rd109, %rd2, %rd108;
	ld.global.f32 	%f261, [%rd109];
	sub.f32 	%f262, %f261, %f378;
	fma.rn.f32 	%f263, %f262, 0f3BBB989D, 0f3F000000;
	cvt.sat.f32.f32 	%f264, %f263;
	fma.rm.f32 	%f265, %f264, %f251, %f250;
	add.f32 	%f266, %f265, 0fCB40007F;
	neg.f32 	%f267, %f266;
	fma.rn.f32 	%f268, %f262, 0f3FB8AA3B, %f267;
	fma.rn.f32 	%f269, %f262, 0f32A57060, %f268;
	mov.b32 	%r289, %f265;
	shl.b32 	%r290, %r289, 23;
	mov.b32 	%f270, %r290;
	ex2.approx.ftz.f32 	%f271, %f269;
	mul.f32 	%f272, %f271, %f270;
	add.f32 	%f273, %f260, %f272;
	add.s64 	%rd110, %rd3, %rd108;
	st.global.f32 	[%rd110], %f272;
	add.s32 	%r291, %r288, %r4;
	mul.wide.u32 	%rd111, %r291, 4;
	add.s64 	%rd112, %rd2, %rd111;
	ld.global.f32 	%f274, [%rd112];
	sub.f32 	%f275, %f274, %f378;
	fma.rn.f32 	%f276, %f275, 0f3BBB989D, 0f3F000000;
	cvt.sat.f32.f32 	%f277, %f276;
	fma.rm.f32 	%f278, %f277, %f251, %f250;
	add.f32 	%f279, %f278, 0fCB40007F;
	neg.f32 	%f280, %f279;
	fma.rn.f32 	%f281, %f275, 0f3FB8AA3B, %f280;
	fma.rn.f32 	%f282, %f275, 0f32A57060, %f281;
	mov.b32 	%r292, %f278;
	shl.b32 	%r293, %r292, 23;
	mov.b32 	%f283, %r293;
	ex2.approx.ftz.f32 	%f284, %f282;
	mul.f32 	%f285, %f284, %f283;
	add.f32 	%f286, %f273, %f285;
	add.s64 	%rd113, %rd3, %rd111;
	st.global.f32 	[%rd113], %f285;
	add.s32 	%r294, %r291, %r4;
	mul.wide.u32 	%rd114, %r294, 4;
	add.s64 	%rd115, %rd2, %rd114;
	ld.global.f32 	%f287, [%rd115];
	sub.f32 	%f288, %f287, %f378;
	fma.rn.f32 	%f289, %f288, 0f3BBB989D, 0f3F000000;
	cvt.sat.f32.f32 	%f290, %f289;
	fma.rm.f32 	%f291, %f290, %f251, %f250;
	add.f32 	%f292, %f291, 0fCB40007F;
	neg.f32 	%f293, %f292;
	fma.rn.f32 	%f294, %f288, 0f3FB8AA3B, %f293;
	fma.rn.f32 	%f295, %f288, 0f32A57060, %f294;
	mov.b32 	%r295, %f291;
	shl.b32 	%r296, %r295, 23;
	mov.b32 	%f296, %r296;
	ex2.approx.ftz.f32 	%f297, %f295;
	mul.f32 	%f298, %f297, %f296;
	add.f32 	%f386, %f286, %f298;
	add.s64 	%rd116, %rd3, %rd114;
	st.global.f32 	[%rd116], %f298;
	add.s32 	%r359, %r359, 4;
$L__BB1_21:
	setp.eq.s32 	%p49, %r87, 0;
	@%p49 bra 	$L__BB1_26;
	setp.eq.s32 	%p50, %r87, 1;
	@%p50 bra 	$L__BB1_24;
	add.s32 	%r297, %r86, %r359;
	mad.lo.s32 	%r298, %r297, %r4, %r5;
	mul.wide.u32 	%rd117, %r298, 4;
	add.s64 	%rd118, %rd2, %rd117;
	ld.global.f32 	%f300, [%rd118];
	sub.f32 	%f301, %f300, %f378;
	fma.rn.f32 	%f302, %f301, 0f3BBB989D, 0f3F000000;
	cvt.sat.f32.f32 	%f303, %f302;
	mov.f32 	%f304, 0f4B400001;
	mov.f32 	%f305, 0f437C0000;
	fma.rm.f32 	%f306, %f303, %f305, %f304;
	add.f32 	%f307, %f306, 0fCB40007F;
	neg.f32 	%f308, %f307;
	fma.rn.f32 	%f309, %f301, 0f3FB8AA3B, %f308;
	fma.rn.f32 	%f310, %f301, 0f32A57060, %f309;
	mov.b32 	%r299, %f306;
	shl.b32 	%r300, %r299, 23;
	mov.b32 	%f311, %r300;
	ex2.approx.ftz.f32 	%f312, %f310;
	mul.f32 	%f313, %f312, %f311;
	add.f32 	%f314, %f386, %f313;
	add.s64 	%rd119, %rd3, %rd117;
	st.global.f32 	[%rd119], %f313;
	add.s32 	%r301, %r298, %r4;
	mul.wide.u32 	%rd120, %r301, 4;
	add.s64 	%rd121, %rd2, %rd120;
	ld.global.f32 	%f315, [%rd121];
	sub.f32 	%f316, %f315, %f378;
	fma.rn.f32 	%f317, %f316, 0f3BBB989D, 0f3F000000;
	cvt.sat.f32.f32 	%f318, %f317;
	fma.rm.f32 	%f319, %f318, %f305, %f304;
	add.f32 	%f320, %f319, 0fCB40007F;
	neg.f32 	%f321, %f320;
	fma.rn.f32 	%f322, %f316, 0f3FB8AA3B, %f321;
	fma.rn.f32 	%f323, %f316, 0f32A57060, %f322;
	mov.b32 	%r302, %f319;
	shl.b32 	%r303, %r302, 23;
	mov.b32 	%f324, %r303;
	ex2.approx.ftz.f32 	%f325, %f323;
	mul.f32 	%f326, %f325, %f324;
	add.f32 	%f386, %f314, %f326;
	add.s64 	%rd122, %rd3, %rd120;
	st.global.f32 	[%rd122], %f326;
	add.s32 	%r359, %r359, 2;
$L__BB1_24:
	and.b32  	%r304, %r150, 1;
	setp.eq.b32 	%p51, %r304, 1;
	not.pred 	%p52, %p51;
	@%p52 bra 	$L__BB1_26;
	add.s32 	%r305, %r86, %r359;
	mad.lo.s32 	%r306, %r305, %r4, %r5;
	mul.wide.u32 	%rd123, %r306, 4;
	add.s64 	%rd124, %rd2, %rd123;
	ld.global.f32 	%f327, [%rd124];
	sub.f32 	%f328, %f327, %f378;
	fma.rn.f32 	%f329, %f328, 0f3BBB989D, 0f3F000000;
	cvt.sat.f32.f32 	%f330, %f329;
	mov.f32 	%f331, 0f4B400001;
	mov.f32 	%f332, 0f437C0000;
	fma.rm.f32 	%f333, %f330, %f332, %f331;
	add.f32 	%f334, %f333, 0fCB40007F;
	neg.f32 	%f335, %f334;
	fma.rn.f32 	%f336, %f328, 0f3FB8AA3B, %f335;
	fma.rn.f32 	%f337, %f328, 0f32A57060, %f336;
	mov.b32 	%r307, %f333;
	shl.b32 	%r308, %r307, 23;
	mov.b32 	%f338, %r308;
	ex2.approx.ftz.f32 	%f339, %f337;
	mul.f32 	%f340, %f339, %f338;
	add.f32 	%f386, %f386, %f340;
	add.s64 	%rd125, %rd3, %rd123;
	st.global.f32 	[%rd125], %f340;
$L__BB1_26:
	setp.eq.s32 	%p53, %r150, 0;
	@%p53 bra 	$L__BB1_38;
	ld.param.u64 	%rd158, [_Z14gpuRegionLayerPKfPfjjjj_param_1];
	cvta.to.global.u64 	%rd4, %rd158;
	add.s32 	%r92, %r6, 5;
	and.b32  	%r93, %r150, 7;
	setp.lt.u32 	%p54, %r150, 8;
	mov.b32 	%r379, 0;
	@%p54 bra 	$L__BB1_30;
	and.b32  	%r379, %r150, -8;
	neg.s32 	%r378, %r379;
	add.s32 	%r310, %r6, 6;
	mad.lo.s32 	%r311, %r151, %r310, %r159;
	mad.lo.s32 	%r377, %r148, %r311, %r1;
	shl.b32 	%r97, %r4, 3;
	add.s32 	%r312, %r6, 7;
	mad.lo.s32 	%r313, %r151, %r312, %r159;
	mad.lo.s32 	%r376, %r148, %r313, %r1;
	add.s32 	%r314, %r6, 8;
	mad.lo.s32 	%r315, %r151, %r314, %r159;
	mad.lo.s32 	%r375, %r148, %r315, %r1;
	add.s32 	%r316, %r6, 9;
	mad.lo.s32 	%r317, %r151, %r316, %r159;
	mad.lo.s32 	%r374, %r148, %r317, %r1;
	add.s32 	%r318, %r6, 10;
	mad.lo.s32 	%r319, %r151, %r318, %r159;
	mad.lo.s32 	%r373, %r148, %r319, %r1;
	add.s32 	%r320, %r6, 11;
	mad.lo.s32 	%r321, %r151, %r320, %r159;
	mad.lo.s32 	%r372, %r148, %r321, %r1;
	add.s32 	%r322, %r6, 12;
	mad.lo.s32 	%r323, %r151, %r322, %r159;
	mad.lo.s32 	%r371, %r148, %r323, %r1;
	mad.lo.s32 	%r324, %r151, %r92, %r159;
	mad.lo.s32 	%r370, %r148, %r324, %r1;
$L__BB1_29:
	.pragma "nounroll";
	mul.wide.u32 	%rd126, %r370, 4;
	add.s64 	%rd127, %rd4, %rd126;
	ld.global.f32 	%f341, [%rd127];
	div.rn.f32 	%f342, %f341, %f386;
	st.global.f32 	[%rd127], %f342;
	mul.wide.u32 	%rd128, %r377, 4;
	add.s64 	%rd129, %rd4, %rd128;
	ld.global.f32 	%f343, [%rd129];
	div.rn.f32 	%f344, %f343, %f386;
	st.global.f32 	[%rd129], %f344;
	mul.wide.u32 	%rd130, %r376, 4;
	add.s64 	%rd131, %rd4, %rd130;
	ld.global.f32 	%f345, [%rd131];
	div.rn.f32 	%f346, %f345, %f386;
	st.global.f32 	[%rd131], %f346;
	mul.wide.u32 	%rd132, %r375, 4;
	add.s64 	%rd133, %rd4, %rd132;
	ld.global.f32 	%f347, [%rd133];
	div.rn.f32 	%f348, %f347, %f386;
	st.global.f32 	[%rd133], %f348;
	mul.wide.u32 	%rd134, %r374, 4;
	add.s64 	%rd135, %rd4, %rd134;
	ld.global.f32 	%f349, [%rd135];
	div.rn.f32 	%f350, %f349, %f386;
	st.global.f32 	[%rd135], %f350;
	mul.wide.u32 	%rd136, %r373, 4;
	add.s64 	%rd137, %rd4, %rd136;
	ld.global.f32 	%f351, [%rd137];
	div.rn.f32 	%f352, %f351, %f386;
	st.global.f32 	[%rd137], %f352;
	mul.wide.u32 	%rd138, %r372, 4;
	add.s64 	%rd139, %rd4, %rd138;
	ld.global.f32 	%f353, [%rd139];
	div.rn.f32 	%f354, %f353, %f386;
	st.global.f32 	[%rd139], %f354;
	mul.wide.u32 	%rd140, %r371, 4;
	add.s64 	%rd141, %rd4, %rd140;
	ld.global.f32 	%f355, [%rd141];
	div.rn.f32 	%f356, %f355, %f386;
	st.global.f32 	[%rd141], %f356;
	add.s32 	%r378, %r378, 8;
	add.s32 	%r377, %r377, %r97;
	add.s32 	%r376, %r376, %r97;
	add.s32 	%r375, %r375, %r97;
	add.s32 	%r374, %r374, %r97;
	add.s32 	%r373, %r373, %r97;
	add.s32 	%r372, %r372, %r97;
	add.s32 	%r371, %r371, %r97;
	add.s32 	%r370, %r370, %r97;
	setp.ne.s32 	%p55, %r378, 0;
	@%p55 bra 	$L__BB1_29;
$L__BB1_30:
	setp.eq.s32 	%p56, %r93, 0;
	@%p56 bra 	$L__BB1_38;
	and.b32  	%r143, %r150, 3;
	setp.lt.u32 	%p57, %r93, 4;
	@%p57 bra 	$L__BB1_33;
	add.s32 	%r325, %r92, %r379;
	mad.lo.s32 	%r326, %r325, %r4, %r5;
	mul.wide.u32 	%rd142, %r326, 4;
	add.s64 	%rd143, %rd4, %rd142;
	ld.global.f32 	%f357, [%rd143];
	div.rn.f32 	%f358, %f357, %f386;
	st.global.f32 	[%rd143], %f358;
	add.s32 	%r327, %r326, %r4;
	mul.wide.u32 	%rd144, %r327, 4;
	add.s64 	%rd145, %rd4, %rd144;
	ld.global.f32 	%f359, [%rd145];
	div.rn.f32 	%f360, %f359, %f386;
	st.global.f32 	[%rd145], %f360;
	add.s32 	%r328, %r327, %r4;
	mul.wide.u32 	%rd146, %r328, 4;
	add.s64 	%rd147, %rd4, %rd146;
	ld.global.f32 	%f361, [%rd147];
	div.rn.f32 	%f362, %f361, %f386;
	st.global.f32 	[%rd147], %f362;
	add.s32 	%r329, %r328, %r4;
	mul.wide.u32 	%rd148, %r329, 4;
	add.s64 	%rd149, %rd4, %rd148;
	ld.global.f32 	%f363, [%rd149];
	div.rn.f32 	%f364, %f363, %f386;
	st.global.f32 	[%rd149], %f364;
	add.s32 	%r379, %r379, 4;
$L__BB1_33:
	setp.eq.s32 	%p58, %r143, 0;
	@%p58 bra 	$L__BB1_38;
	setp.eq.s32 	%p59, %r143, 1;
	@%p59 bra 	$L__BB1_36;
	add.s32 	%r330, %r92, %r379;
	mad.lo.s32 	%r331, %r330, %r4, %r5;
	mul.wide.u32 	%rd150, %r331, 4;
	add.s64 	%rd151, %rd4, %rd150;
	ld.global.f32 	%f365, [%rd151];
	div.rn.f32 	%f366, %f365, %f386;
	st.global.f32 	[%rd151], %f366;
	add.s32 	%r332, %r331, %r4;
	mul.wide.u32 	%rd152, %r332, 4;
	add.s64 	%rd153, %rd4, %rd152;
	ld.global.f32 	%f367, [%rd153];
	div.rn.f32 	%f368, %f367, %f386;
	st.global.f32 	[%rd153], %f368;
	add.s32 	%r379, %r379, 2;
$L__BB1_36:
	and.b32  	%r333, %r150, 1;
	setp.eq.b32 	%p60, %r333, 1;
	not.pred 	%p61, %p60;
	@%p61 bra 	$L__BB1_38;
	add.s32 	%r334, %r92, %r379;
	mad.lo.s32 	%r335, %r334, %r4, %r5;
	mul.wide.u32 	%rd154, %r335, 4;
	add.s64 	%rd155, %rd4, %rd154;
	ld.global.f32 	%f369, [%rd155];
	div.rn.f32 	%f370, %f369, %f386;
	st.global.f32 	[%rd155], %f370;
$L__BB1_38:
	ret;

}
.func  (.param .b64 func_retval0) __internal_accurate_pow(
	.param .b64 __internal_accurate_pow_param_0
)
{
	.reg .pred 	%p<8>;
	.reg .b32 	%r<49>;
	.reg .b32 	%f<3>;
	.reg .b64 	%fd<109>;

	ld.param.f64 	%fd10, [__internal_accurate_pow_param_0];
	{
	.reg .b32 %temp; 
	mov.b64 	{%temp, %r46}, %fd10;
	}
	{
	.reg .b32 %temp; 
	mov.b64 	{%r45, %temp}, %fd10;
	}
	shr.u32 	%r47, %r46, 20;
	setp.gt.u32 	%p1, %r46, 1048575;
	@%p1 bra 	$L__BB2_2;
	mul.f64 	%fd11, %fd10, 0d4350000000000000;
	{
	.reg .b32 %temp; 
	mov.b64 	{%temp, %r46}, %fd11;
	}
	{
	.reg .b32 %temp; 
	mov.b64 	{%r45, %temp}, %fd11;
	}
	shr.u32 	%r16, %r46, 20;
	add.s32 	%r47, %r16, -54;
$L__BB2_2:
	add.s32 	%r48, %r47, -1023;
	and.b32  	%r17, %r46, -2146435073;
	or.b32  	%r18, %r17, 1072693248;
	mov.b64 	%fd107, {%r45, %r18};
	setp.lt.u32 	%p2, %r18, 1073127583;
	@%p2 bra 	$L__BB2_4;
	{
	.reg .b32 %temp; 
	mov.b64 	{%r19, %temp}, %fd107;
	}
	{
	.reg .b32 %temp; 
	mov.b64 	{%temp, %r20}, %fd107;
	}
	add.s32 	%r21, %r20, -1048576;
	mov.b64 	%fd107, {%r19, %r21};
	add.s32 	%r48, %r47, -1022;
$L__BB2_4:
	add.f64 	%fd12, %fd107, 0dBFF0000000000000;
	add.f64 	%fd13, %fd107, 0d3FF0000000000000;
	rcp.approx.ftz.f64 	%fd14, %fd13;
	neg.f64 	%fd15, %fd13;
	fma.rn.f64 	%fd16, %fd15, %fd14, 0d3FF0000000000000;
	fma.rn.f64 	%fd17, %fd16, %fd16, %fd16;
	fma.rn.f64 	%fd18, %fd17, %fd14, %fd14;
	mul.f64 	%fd19, %fd12, %fd18;
	fma.rn.f64 	%fd20, %fd12, %fd18, %fd19;
	mul.f64 	%fd21, %fd20, %fd20;
	fma.rn.f64 	%fd22, %fd21, 0d3EB0F5FF7D2CAFE2, 0d3ED0F5D241AD3B5A;
	fma.rn.f64 	%fd23, %fd22, %fd21, 0d3EF3B20A75488A3F;
	fma.rn.f64 	%fd24, %fd23, %fd21, 0d3F1745CDE4FAECD5;
	fma.rn.f64 	%fd25, %fd24, %fd21, 0d3F3C71C7258A578B;
	fma.rn.f64 	%fd26, %fd25, %fd21, 0d3F6249249242B910;
	fma.rn.f64 	%fd27, %fd26, %fd21, 0d3F89999999999DFB;
	sub.f64 	%fd28, %fd12, %fd20;
	add.f64 	%fd29, %fd28, %fd28;
	neg.f64 	%fd30, %fd20;
	fma.rn.f64 	%fd31, %fd30, %fd12, %fd29;
	mul.f64 	%fd32, %fd18, %fd31;
	fma.rn.f64 	%fd33, %fd21, %fd27, 0d3FB5555555555555;
	mov.f64 	%fd34, 0d3FB5555555555555;
	sub.f64 	%fd35, %fd34, %fd33;
	fma.rn.f64 	%fd36, %fd21, %fd27, %fd35;
	add.f64 	%fd37, %fd36, 0dBC46A4CB00B9E7B0;
	add.f64 	%fd38, %fd33, %fd37;
	sub.f64 	%fd39, %fd33, %fd38;
	add.f64 	%fd40, %fd37, %fd39;
	mul.rn.f64 	%fd41, %fd20, %fd20;
	neg.f64 	%fd42, %fd41;
	fma.rn.f64 	%fd43, %fd20, %fd20, %fd42;
	{
	.reg .b32 %temp; 
	mov.b64 	{%r22, %temp}, %fd32;
	}
	{
	.reg .b32 %temp; 
	mov.b64 	{%temp, %r23}, %fd32;
	}
	add.s32 	%r24, %r23, 1048576;
	mov.b64 	%fd44, {%r22, %r24};
	fma.rn.f64 	%fd45, %fd20, %fd44, %fd43;
	mul.rn.f64 	%fd46, %fd41, %fd20;
	neg.f64 	%fd47, %fd46;
	fma.rn.f64 	%fd48, %fd41, %fd20, %fd47;
	fma.rn.f64 	%fd49, %fd41, %fd32, %fd48;
	fma.rn.f64 	%fd50, %fd45, %fd20, %fd49;
	mul.rn.f64 	%fd51, %fd38, %fd46;
	neg.f64 	%fd52, %fd51;
	fma.rn.f64 	%fd53, %fd38, %fd46, %fd52;
	fma.rn.f64 	%fd54, %fd38, %fd50, %fd53;
	fma.rn.f64 	%fd55, %fd40, %fd46, %fd54;
	add.f64 	%fd56, %fd51, %fd55;
	sub.f64 	%fd57, %fd51, %fd56;
	add.f64 	%fd58, %fd55, %fd57;
	add.f64 	%fd59, %fd20, %fd56;
	sub.f64 	%fd60, %fd20, %fd59;
	add.f64 	%fd61, %fd56, %fd60;
	add.f64 	%fd62, %fd58, %fd61;
	add.f64 	%fd63, %fd32, %fd62;
	add.f64 	%fd64, %fd59, %fd63;
	sub.f64 	%fd65, %fd59, %fd64;
	add.f64 	%fd66, %fd63, %fd65;
	xor.b32  	%r25, %r48, -2147483648;
	mov.b32 	%r26, 1127219200;
	mov.b64 	%fd67, {%r25, %r26};
	mov.b32 	%r27, -2147483648;
	mov.b64 	%fd68, {%r27, %r26};
	sub.f64 	%fd69, %fd67, %fd68;
	fma.rn.f64 	%fd70, %fd69, 0d3FE62E42FEFA39EF, %fd64;
	fma.rn.f64 	%fd71, %fd69, 0dBFE62E42FEFA39EF, %fd70;
	sub.f64 	%fd72, %fd71, %fd64;
	sub.f64 	%fd73, %fd66, %fd72;
	fma.rn.f64 	%fd74, %fd69, 0d3C7ABC9E3B39803F, %fd73;
	add.f64 	%fd75, %fd70, %fd74;
	sub.f64 	%fd76, %fd70, %fd75;
	add.f64 	%fd77, %fd74, %fd76;
	mov.f64 	%fd78, 0d4000000000000000;
	{
	.reg .b32 %temp; 
	mov.b64 	{%temp, %r28}, %fd78;
	}
	{
	.reg .b32 %temp; 
	mov.b64 	{%r29, %temp}, %fd78;
	}
	shl.b32 	%r30, %r28, 1;
	setp.gt.u32 	%p3, %r30, -33554433;
	and.b32  	%r31, %r28, -15728641;
	selp.b32 	%r32, %r31, %r28, %p3;
	mov.b64 	%fd79, {%r29, %r32};
	mul.rn.f64 	%fd80, %fd75, %fd79;
	neg.f64 	%fd81, %fd80;
	fma.rn.f64 	%fd82, %fd75, %fd79, %fd81;
	fma.rn.f64 	%fd83, %fd77, %fd79, %fd82;
	add.f64 	%fd4, %fd80, %fd83;
	sub.f64 	%fd84, %fd80, %fd4;
	add.f64 	%fd5, %fd83, %fd84;
	fma.rn.f64 	%fd85, %fd4, 0d3FF71547652B82FE, 0d4338000000000000;
	{
	.reg .b32 %temp; 
	mov.b64 	{%r13, %temp}, %fd85;
	}
	mov.f64 	%fd86, 0dC338000000000000;
	add.rn.f64 	%fd87, %fd85, %fd86;
	fma.rn.f64 	%fd88, %fd87, 0dBFE62E42FEFA39EF, %fd4;
	fma.rn.f64 	%fd89, %fd87, 0dBC7ABC9E3B39803F, %fd88;
	fma.rn.f64 	%fd90, %fd89, 0d3E5ADE1569CE2BDF, 0d3E928AF3FCA213EA;
	fma.rn.f64 	%fd91, %fd90, %fd89, 0d3EC71DEE62401315;
	fma.rn.f64 	%fd92, %fd91, %fd89, 0d3EFA01997C89EB71;
	fma.rn.f64 	%fd93, %fd92, %fd89, 0d3F2A01A014761F65;
	fma.rn.f64 	%fd94, %fd93, %fd89, 0d3F56C16C1852B7AF;
	fma.rn.f64 	%fd95, %fd94, %fd89, 0d3F81111111122322;
	fma.rn.f64 	%fd96, %fd95, %fd89, 0d3FA55555555502A1;
	fma.rn.f64 	%fd97, %fd96, %fd89, 0d3FC5555555555511;
	fma.rn.f64 	%fd98, %fd97, %fd89, 0d3FE000000000000B;
	fma.rn.f64 	%fd99, %fd98, %fd89, 0d3FF0000000000000;
	fma.rn.f64 	%fd100, %fd99, %fd89, 0d3FF0000000000000;
	{
	.reg .b32 %temp; 
	mov.b64 	{%r14, %temp}, %fd100;
	}
	{
	.reg .b32 %temp; 
	mov.b64 	{%temp, %r15}, %fd100;
	}
	shl.b32 	%r33, %r13, 20;
	add.s32 	%r34, %r33, %r15;
	mov.b64 	%fd108, {%r14, %r34};
	{
	.reg .b32 %temp; 
	mov.b64 	{%temp, %r35}, %fd4;
	}
	mov.b32 	%f2, %r35;
	abs.f32 	%f1, %f2;
	setp.lt.f32 	%p4, %f1, 0f4086232B;
	@%p4 bra 	$L__BB2_7;
	setp.lt.f64 	%p5, %fd4, 0d0000000000000000;
	add.f64 	%fd101, %fd4, 0d7FF0000000000000;
	selp.f64 	%fd108, 0d0000000000000000, %fd101, %p5;
	setp.geu.f32 	%p6, %f1, 0f40874800;
	@%p6 bra 	$L__BB2_7;
	shr.u32 	%r36, %r13, 31;
	add.s32 	%r37, %r13, %r36;
	shr.s32 	%r38, %r37, 1;
	shl.b32 	%r39, %r38, 20;
	add.s32 	%r40, %r15, %r39;
	mov.b64 	%fd102, {%r14, %r40};
	sub.s32 	%r41, %r13, %r38;
	shl.b32 	%r42, %r41, 20;
	add.s32 	%r43, %r42, 1072693248;
	mov.b32 	%r44, 0;
	mov.b64 	%fd103, {%r44, %r43};
	mul.f64 	%fd108, %fd103, %fd102;
$L__BB2_7:
	abs.f64 	%fd104, %fd108;
	setp.eq.f64 	%p7, %fd104, 0d7FF0000000000000;
	fma.rn.f64 	%fd105, %fd108, %fd5, %fd108;
	selp.f64 	%fd106, %fd108, %fd105, %p7;
	st.param.f64 	[func_retval0], %fd106;
	ret;

}


// ===== COMPILED SASS (sm_100) =====

	.target	sm_100

	.elftype	@"ET_EXEC"


//--------------------- .note.nv.tkinfo           --------------------------
	.section	.note.nv.tkinfo,"",@"SHT_NOTE"
	.sectionflags	@"SHF_NOTE_NV_TKINFO"
	.tkinfo
        /*0018*/ 	.word	0x00000002
        /*0030*/ 	.string	""
        /*0030*/ 	.string	"ptxas"
        /*0030*/ 	.string	"Cuda compilation tools, release 13.0, V13.0.88"
        /*0030*/ 	.string	"Build cuda_13.0.r13.0/compiler.36424714_0"
        /*0030*/ 	.string	"-arch sm_100 -m 64 "



//--------------------- .note.nv.cuinfo           --------------------------
	.section	.note.nv.cuinfo,"",@"SHT_NOTE"
	.sectionflags	@"SHF_NOTE_NV_CUINFO"
        /*0018*/ 	.short	0x0002
        /*001a*/ 	.short	0x0064
        /*001c*/ 	.short	0x0082
	.zero		2


//--------------------- .nv.info                  --------------------------
	.section	.nv.info,"",@"SHT_CUDA_INFO"
	.align	4


	//----- nvinfo : EIATTR_REGCOUNT
	.align		4
        /*0000*/ 	.byte	0x04, 0x2f
        /*0002*/ 	.short	(.L_1 - .L_0)
	.align		4
.L_0:
        /*0004*/ 	.word	index@(_Z12gpuYoloLayerPKfPfjjjjjf)
        /*0008*/ 	.word	0x00000028


	//----- nvinfo : EIATTR_FRAME_SIZE
	.align		4
.L_1:
        /*000c*/ 	.byte	0x04, 0x11
        /*000e*/ 	.short	(.L_3 - .L_2)
	.align		4
.L_2:
        /*0010*/ 	.word	index@($_Z12gpuYoloLayerPKfPfjjjjjf$__internal_accurate_pow)
        /*0014*/ 	.word	0x00000000


	//----- nvinfo : EIATTR_FRAME_SIZE
	.align		4
.L_3:
        /*0018*/ 	.byte	0x04, 0x11
        /*001a*/ 	.short	(.L_5 - .L_4)
	.align		4
.L_4:
        /*001c*/ 	.word	index@($__internal_2_$__cuda_sm20_rcp_rn_f32_slowpath)
        /*0020*/ 	.word	0x00000000


	//----- nvinfo : EIATTR_FRAME_SIZE
	.align		4
.L_5:
        /*0024*/ 	.byte	0x04, 0x11
        /*0026*/ 	.short	(.L_7 - .L_6)
	.align		4
.L_6:
        /*0028*/ 	.word	index@(_Z12gpuYoloLayerPKfPfjjjjjf)
        /*002c*/ 	.word	0x00000000


	//----- nvinfo : EIATTR_REGCOUNT
	.align		4
.L_7:
        /*0030*/ 	.byte	0x04, 0x2f
        /*0032*/ 	.short	(.L_9 - .L_8)
	.align		4
.L_8:
        /*0034*/ 	.word	index@(_Z14gpuRegionLayerPKfPfjjjj)
        /*0038*/ 	.word	0x00000028


	//----- nvinfo : EIATTR_FRAME_SIZE
	.align		4
.L_9:
        /*003c*/ 	.byte	0x04, 0x11
        /*003e*/ 	.short	(.L_11 - .L_10)
	.align		4
.L_10:
        /*0040*/ 	.word	index@($__internal_1_$__cuda_sm3x_div_rn_noftz_f32_slowpath)
        /*0044*/ 	.word	0x00000000


	//----- nvinfo : EIATTR_FRAME_SIZE
	.align		4
.L_11:
        /*0048*/ 	.byte	0x04, 0x11
        /*004a*/ 	.short	(.L_13 - .L_12)
	.align		4
.L_12:
        /*004c*/ 	.word	index@($__internal_0_$__cuda_sm20_rcp_rn_f32_slowpath)
        /*0050*/ 	.word	0x00000000


	//----- nvinfo : EIATTR_FRAME_SIZE
	.align		4
.L_13:
        /*0054*/ 	.byte	0x04, 0x11
        /*0056*/ 	.short	(.L_15 - .L_14)
	.align		4
.L_14:
        /*0058*/ 	.word	index@(_Z14gpuRegionLayerPKfPfjjjj)
        /*005c*/ 	.word	0x00000000


	//----- nvinfo : EIATTR_MIN_STACK_SIZE
	.align		4
.L_15:
        /*0060*/ 	.byte	0x04, 0x12
        /*0062*/ 	.short	(.L_17 - .L_16)
	.align		4
.L_16:
        /*0064*/ 	.word	index@(_Z14gpuRegionLayerPKfPfjjjj)
        /*0068*/ 	.word	0x00000000


	//----- nvinfo : EIATTR_MIN_STACK_SIZE
	.align		4
.L_17:
        /*006c*/ 	.byte	0x04, 0x12
        /*006e*/ 	.short	(.L_19 - .L_18)
	.align		4
.L_18:
        /*0070*/ 	.word	index@(_Z12gpuYoloLayerPKfPfjjjjjf)
        /*0074*/ 	.word	0x00000000
.L_19:


//--------------------- .nv.compat                --------------------------
	.section	.nv.compat,"",@"SHT_CUDA_COMPAT_INFO"
	.align	4
        /*0000*/ 	.byte	0x02, 0x09, 0x00, 0x00, 0x02, 0x02, 0x01, 0x00, 0x02, 0x05, 0x05, 0x00, 0x03, 0x07, 0x01, 0x01
        /*0010*/ 	.byte	0x02, 0x03, 0x00, 0x00, 0x02, 0x06, 0x01, 0x00, 0x04, 0x0b, 0x08, 0x00, 0x01, 0x00, 0x00, 0x00
        /*0020*/ 	.byte	0x00, 0x00, 0x00, 0x00


//--------------------- .nv.info._Z14gpuRegionLayerPKfPfjjjj --------------------------
	.section	.nv.info._Z14gpuRegionLayerPKfPfjjjj,"",@"SHT_CUDA_INFO"
	.sectionflags	@""
	.align	4


	//----- nvinfo : EIATTR_CUDA_API_VERSION
	.align		4
        /*0000*/ 	.byte	0x04, 0x37
        /*0002*/ 	.short	(.L_21 - .L_20)
.L_20:
        /*0004*/ 	.word	0x00000082


	//----- nvinfo : EIATTR_KPARAM_INFO
	.align		4
.L_21:
        /*0008*/ 	.byte	0x04, 0x17
        /*000a*/ 	.short	(.L_23 - .L_22)
.L_22:
        /*000c*/ 	.word	0x00000000
        /*0010*/ 	.short	0x0005
        /*0012*/ 	.short	0x001c
        /*0014*/ 	.byte	0x00, 0xf0, 0x11, 0x00


	//----- nvinfo : EIATTR_KPARAM_INFO
	.align		4
.L_23:
        /*0018*/ 	.byte	0x04, 0x17
        /*001a*/ 	.short	(.L_25 - .L_24)
.L_24:
        /*001c*/ 	.word	0x00000000
        /*0020*/ 	.short	0x0004
        /*0022*/ 	.short	0x0018
        /*0024*/ 	.byte	0x00, 0xf0, 0x11, 0x00


	//----- nvinfo : EIATTR_KPARAM_INFO
	.align		4
.L_25:
        /*0028*/ 	.byte	0x04, 0x17
        /*002a*/ 	.short	(.L_27 - .L_26)
.L_26:
        /*002c*/ 	.word	0x00000000
        /*0030*/ 	.short	0x0003
        /*0032*/ 	.short	0x0014
        /*0034*/ 	.byte	0x00, 0xf0, 0x11, 0x00


	//----- nvinfo : EIATTR_KPARAM_INFO
	.align		4
.L_27:
        /*0038*/ 	.byte	0x04, 0x17
        /*003a*/ 	.short	(.L_29 - .L_28)
.L_28:
        /*003c*/ 	.word	0x00000000
        /*0040*/ 	.short	0x0002
        /*0042*/ 	.short	0x0010
        /*0044*/ 	.byte	0x00, 0xf0, 0x11, 0x00


	//----- nvinfo : EIATTR_KPARAM_INFO
	.align		4
.L_29:
        /*0048*/ 	.byte	0x04, 0x17
        /*004a*/ 	.short	(.L_31 - .L_30)
.L_30:
        /*004c*/ 	.word	0x00000000
        /*0050*/ 	.short	0x0001
        /*0052*/ 	.short	0x0008
        /*0054*/ 	.byte	0x00, 0xf5, 0x21, 0x00


	//----- nvinfo : EIATTR_KPARAM_INFO
	.align		4
.L_31:
        /*0058*/ 	.byte	0x04, 0x17
        /*005a*/ 	.short	(.L_33 - .L_32)
.L_32:
        /*005c*/ 	.word	0x00000000
        /*0060*/ 	.short	0x0000
        /*0062*/ 	.short	0x0000
        /*0064*/ 	.byte	0x00, 0xf5, 0x21, 0x00


	//----- nvinfo : EIATTR_SPARSE_MMA_MASK
	.align		4
.L_33:
        /*0068*/ 	.byte	0x03, 0x50
        /*006a*/ 	.short	0x0000


	//----- nvinfo : EIATTR_MAXREG_COUNT
	.align		4
        /*006c*/ 	.byte	0x03, 0x1b
        /*006e*/ 	.short	0x00ff


	//----- nvinfo : EIATTR_MERCURY_ISA_VERSION
	.align		4
        /*0070*/ 	.byte	0x03, 0x5f
        /*0072*/ 	.short	0x0101


	//----- nvinfo : EIATTR_VRC_CTA_INIT_COUNT
	.align		4
        /*0074*/ 	.byte	0x02, 0x4a
	.zero		1
	.zero		1


	//----- nvinfo : EIATTR_EXIT_INSTR_OFFSETS
	.align		4
        /*0078*/ 	.byte	0x04, 0x1c
        /*007a*/ 	.short	(.L_35 - .L_34)


	//   ....[0]....
.L_34:
        /*007c*/ 	.word	0x00000120


	//   ....[1]....
        /*0080*/ 	.word	0x00002c70


	//   ....[2]....
        /*0084*/ 	.word	0x000037a0


	//   ....[3]....
        /*0088*/ 	.word	0x00003cd0


	//   ....[4]....
        /*008c*/ 	.word	0x00003fa0


	//   ....[5]....
        /*0090*/ 	.word	0x000040e0


	//----- nvinfo : EIATTR_CRS_STACK_SIZE
	.align		4
.L_35:
        /*0094*/ 	.byte	0x04, 0x1e
        /*0096*/ 	.short	(.L_37 - .L_36)
.L_36:
        /*0098*/ 	.word	0x00000000


	//----- nvinfo : EIATTR_CBANK_PARAM_SIZE
	.align		4
.L_37:
        /*009c*/ 	.byte	0x03, 0x19
        /*009e*/ 	.short	0x0020


	//----- nvinfo : EIATTR_PARAM_CBANK
	.align		4
        /*00a0*/ 	.byte	0x04, 0x0a
        /*00a2*/ 	.short	(.L_39 - .L_38)
	.align		4
.L_38:
        /*00a4*/ 	.word	index@(.nv.constant0._Z14gpuRegionLayerPKfPfjjjj)
        /*00a8*/ 	.short	0x0380
        /*00aa*/ 	.short	0x0020


	//----- nvinfo : EIATTR_SW_WAR
	.align		4
.L_39:
        /*00ac*/ 	.byte	0x04, 0x36
        /*00ae*/ 	.short	(.L_41 - .L_40)
.L_40:
        /*00b0*/ 	.word	0x00000008
.L_41:


//--------------------- .nv.info._Z12gpuYoloLayerPKfPfjjjjjf --------------------------
	.section	.nv.info._Z12gpuYoloLayerPKfPfjjjjjf,"",@"SHT_CUDA_INFO"
	.sectionflags	@""
	.align	4


	//----- nvinfo : EIATTR_CUDA_API_VERSION
	.align		4
        /*0000*/ 	.byte	0x04, 0x37
        /*0002*/ 	.short	(.L_43 - .L_42)
.L_42:
        /*0004*/ 	.word	0x00000082


	//----- nvinfo : EIATTR_KPARAM_INFO
	.align		4
.L_43:
        /*0008*/ 	.byte	0x04, 0x17
        /*000a*/ 	.short	(.L_45 - .L_44)
.L_44:
        /*000c*/ 	.word	0x00000000
        /*0010*/ 	.short	0x0007
        /*0012*/ 	.short	0x0024
        /*0014*/ 	.byte	0x00, 0xf0, 0x11, 0x00


	//----- nvinfo : EIATTR_KPARAM_INFO
	.align		4
.L_45:
        /*0018*/ 	.byte	0x04, 0x17
        /*001a*/ 	.short	(.L_47 - .L_46)
.L_46:
        /*001c*/ 	.word	0x00000000
        /*0020*/ 	.short	0x0006
        /*0022*/ 	.short	0x0020
        /*0024*/ 	.byte	0x00, 0xf0, 0x11, 0x00


	//----- nvinfo : EIATTR_KPARAM_INFO
	.align		4
.L_47:
        /*0028*/ 	.byte	0x04, 0x17
        /*002a*/ 	.short	(.L_49 - .L_48)
.L_48:
        /*002c*/ 	.word	0x00000000
        /*0030*/ 	.short	0x0005
        /*0032*/ 	.short	0x001c
        /*0034*/ 	.byte	0x00, 0xf0, 0x11, 0x00


	//----- nvinfo : EIATTR_KPARAM_INFO
	.align		4
.L_49:
        /*0038*/ 	.byte	0x04, 0x17
        /*003a*/ 	.short	(.L_51 - .L_50)
.L_50:
        /*003c*/ 	.word	0x00000000
        /*0040*/ 	.short	0x0004
        /*0042*/ 	.short	0x0018
        /*0044*/ 	.byte	0x00, 0xf0, 0x11, 0x00


	//----- nvinfo : EIATTR_KPARAM_INFO
	.align		4
.L_51:
        /*0048*/ 	.byte	0x04, 0x17
        /*004a*/ 	.short	(.L_53 - .L_52)
.L_52:
        /*004c*/ 	.word	0x00000000
        /*0050*/ 	.short	0x0003
        /*0052*/ 	.short	0x0014
        /*0054*/ 	.byte	0x00, 0xf0, 0x11, 0x00


	//----- nvinfo : EIATTR_KPARAM_INFO
	.align		4
.L_53:
        /*0058*/ 	.byte	0x04, 0x17
        /*005a*/ 	.short	(.L_55 - .L_54)
.L_54:
        /*005c*/ 	.word	0x00000000
        /*0060*/ 	.short	0x0002
        /*0062*/ 	.short	0x0010
        /*0064*/ 	.byte	0x00, 0xf0, 0x11, 0x00


	//----- nvinfo : EIATTR_KPARAM_INFO
	.align		4
.L_55:
        /*0068*/ 	.byte	0x04, 0x17
        /*006a*/ 	.short	(.L_57 - .L_56)
.L_56:
        /*006c*/ 	.word	0x00000000
        /*0070*/ 	.short	0x0001
        /*0072*/ 	.short	0x0008
        /*0074*/ 	.byte	0x00, 0xf5, 0x21, 0x00


	//----- nvinfo : EIATTR_KPARAM_INFO
	.align		4
.L_57:
        /*0078*/ 	.byte	0x04, 0x17
        /*007a*/ 	.short	(.L_59 - .L_58)
.L_58:
        /*007c*/ 	.word	0x00000000
        /*0080*/ 	.short	0x0000
        /*0082*/ 	.short	0x0000
        /*0084*/ 	.byte	0x00, 0xf5, 0x21, 0x00


	//----- nvinfo : EIATTR_SPARSE_MMA_MASK
	.align		4
.L_59:
        /*0088*/ 	.byte	0x03, 0x50
        /*008a*/ 	.short	0x0000


	//----- nvinfo : EIATTR_MAXREG_COUNT
	.align		4
        /*008c*/ 	.byte	0x03, 0x1b
        /*008e*/ 	.short	0x00ff


	//----- nvinfo : EIATTR_MERCURY_ISA_VERSION
	.align		4
        /*0090*/ 	.byte	0x03, 0x5f
        /*0092*/ 	.short	0x0101


	//----- nvinfo : EIATTR_VRC_CTA_INIT_COUNT
	.align		4
        /*0094*/ 	.byte	0x02, 0x4a
	.zero		1
	.zero		1


	//----- nvinfo : EIATTR_EXIT_INSTR_OFFSETS
	.align		4
        /*0098*/ 	.byte	0x04, 0x1c
        /*009a*/ 	.short	(.L_61 - .L_60)


	//   ....[0]....
.L_60:
        /*009c*/ 	.word	0x00000120


	//   ....[1]....
        /*00a0*/ 	.word	0x00000770


	//   ....[2]....
        /*00a4*/ 	.word	0x00001030


	//   ....[3]....
        /*00a8*/ 	.word	0x00001330


	//   ....[4]....
        /*00ac*/ 	.word	0x000014e0


	//   ....[5]....
        /*00b0*/ 	.word	0x000015c0


	//   ....[6]....
        /*00b4*/ 	.word	0x00001cb0


	//   ....[7]....
        /*00b8*/ 	.word	0x00002bc0


	//   ....[8]....
        /*00bc*/ 	.word	0x00003320


	//   ....[9]....
        /*00c0*/ 	.word	0x00003720


	//   ....[10]....
        /*00c4*/ 	.word	0x000038f0


	//----- nvinfo : EIATTR_CRS_STACK_SIZE
	.align		4
.L_61:
        /*00c8*/ 	.byte	0x04, 0x1e
        /*00ca*/ 	.short	(.L_63 - .L_62)
.L_62:
        /*00cc*/ 	.word	0x00000000


	//----- nvinfo : EIATTR_CBANK_PARAM_SIZE
	.align		4
.L_63:
        /*00d0*/ 	.byte	0x03, 0x19
        /*00d2*/ 	.short	0x0028


	//----- nvinfo : EIATTR_PARAM_CBANK
	.align		4
        /*00d4*/ 	.byte	0x04, 0x0a
        /*00d6*/ 	.short	(.L_65 - .L_64)
	.align		4
.L_64:
        /*00d8*/ 	.word	index@(.nv.constant0._Z12gpuYoloLayerPKfPfjjjjjf)
        /*00dc*/ 	.short	0x0380
        /*00de*/ 	.short	0x0028


	//----- nvinfo : EIATTR_SW_WAR
	.align		4
.L_65:
        /*00e0*/ 	.byte	0x04, 0x36
        /*00e2*/ 	.short	(.L_67 - .L_66)
.L_66:
        /*00e4*/ 	.word	0x00000008
.L_67:


//--------------------- .nv.callgraph             --------------------------
	.section	.nv.callgraph,"",@"SHT_CUDA_CALLGRAPH"
	.align	4
	.sectionentsize	8
	.align		4
        /*0000*/ 	.word	0x00000000
	.align		4
        /*0004*/ 	.word	0xffffffff
	.align		4
        /*0008*/ 	.word	0x00000000
	.align		4
        /*000c*/ 	.word	0xfffffffe
	.align		4
        /*0010*/ 	.word	0x00000000
	.align		4
        /*0014*/ 	.word	0xfffffffd
	.align		4
        /*0018*/ 	.word	0x00000000
	.align		4
        /*001c*/ 	.word	0xfffffffc


//--------------------- .text._Z14gpuRegionLayerPKfPfjjjj --------------------------
	.section	.text._Z14gpuRegionLayerPKfPfjjjj,"ax",@progbits
	.align	128
        .global         _Z14gpuRegionLayerPKfPfjjjj
        .type           _Z14gpuRegionLayerPKfPfjjjj,@function
        .size           _Z14gpuRegionLayerPKfPfjjjj,(.L_x_147 - _Z14gpuRegionLayerPKfPfjjjj)
        .other          _Z14gpuRegionLayerPKfPfjjjj,@"STO_CUDA_ENTRY STV_DEFAULT"
_Z14gpuRegionLayerPKfPfjjjj:
.text._Z14gpuRegionLayerPKfPfjjjj:
[----:B------:R-:W-:Y:S01]  /*0000*/  LDC R1, c[0x0][0x37c] ;  /* 0x0000df00ff017b82 */ /* 0x000fe20000000800 */
[----:B------:R-:W0:Y:S07]  /*0010*/  S2R R3, SR_TID.Y ;  /* 0x0000000000037919 */ /* 0x000e2e0000002200 */
[----:B------:R-:W1:Y:S01]  /*0020*/  LDC R15, c[0x0][0x360] ;  /* 0x0000d800ff0f7b82 */ /* 0x000e620000000800 */
[----:B------:R-:W2:Y:S01]  /*0030*/  LDCU UR7, c[0x0][0x39c] ;  /* 0x00007380ff0777ac */ /* 0x000ea20008000800 */
[----:B------:R-:W1:Y:S01]  /*0040*/  S2R R2, SR_TID.X ;  /* 0x0000000000027919 */ /* 0x000e620000002100 */
[----:B------:R-:W3:Y:S05]  /*0050*/  S2R R5, SR_TID.Z ;  /* 0x0000000000057919 */ /* 0x000eea0000002300 */
[----:B------:R-:W0:Y:S08]  /*0060*/  S2UR UR5, SR_CTAID.Y ;  /* 0x00000000000579c3 */ /* 0x000e300000002600 */
[----:B------:R-:W0:Y:S08]  /*0070*/  LDC R0, c[0x0][0x364] ;  /* 0x0000d900ff007b82 */ /* 0x000e300000000800 */
[----:B------:R-:W1:Y:S08]  /*0080*/  S2UR UR4, SR_CTAID.X ;  /* 0x00000000000479c3 */ /* 0x000e700000002500 */
[----:B------:R-:W4:Y:S08]  /*0090*/  LDC.64 R8, c[0x0][0x390] ;  /* 0x0000e400ff087b82 */ /* 0x000f300000000a00 */
[----:B------:R-:W3:Y:S01]  /*00a0*/  S2UR UR6, SR_CTAID.Z ;  /* 0x00000000000679c3 */ /* 0x000ee20000002700 */
[----:B0-----:R-:W-:-:S07]  /*00b0*/  IMAD R0, R0, UR5, R3 ;  /* 0x0000000500007c24 */ /* 0x001fce000f8e0203 */
[----:B------:R-:W3:Y:S01]  /*00c0*/  LDC R4, c[0x0][0x368] ;  /* 0x0000da00ff047b82 */ /* 0x000ee20000000800 */
[----:B-1----:R-:W-:Y:S01]  /*00d0*/  IMAD R15, R15, UR4, R2 ;  /* 0x000000040f0f7c24 */ /* 0x002fe2000f8e0202 */
[----:B----4-:R-:W-:-:S04]  /*00e0*/  ISETP.GE.U32.AND P0, PT, R0, R9, PT ;  /* 0x000000090000720c */ /* 0x010fc80003f06070 */
[----:B------:R-:W-:Y:S01]  /*00f0*/  ISETP.GE.U32.OR P0, PT, R15, R8, P0 ;  /* 0x000000080f00720c */ /* 0x000fe20000706470 */
[----:B---3--:R-:W-:-:S05]  /*0100*/  IMAD R2, R4, UR6, R5 ;  /* 0x0000000604027c24 */ /* 0x008fca000f8e0205 */
[----:B--2---:R-:W-:-:S13]  /*0110*/  ISETP.GE.U32.OR P0, PT, R2, UR7, P0 ;  /* 0x0000000702007c0c */ /* 0x004fda0008706470 */
[----:B------:R-:W-:Y:S05]  /*0120*/  @P0 EXIT ;  /* 0x000000000000094d */ /* 0x000fea0003800000 */
[----:B------:R-:W0:Y:S01]  /*0130*/  LDCU UR4, c[0x0][0x398] ;  /* 0x00007300ff0477ac */ /* 0x000e220008000800 */
[----:B------:R-:W1:Y:S01]  /*0140*/  LDC.64 R6, c[0x0][0x380] ;  /* 0x0000e000ff067b82 */ /* 0x000e620000000a00 */
[-C--:B------:R-:W-:Y:S01]  /*0150*/  IMAD R14, R9, R8.reuse, RZ ;  /* 0x00000008090e7224 */ /* 0x080fe200078e02ff */
[----:B------:R-:W2:Y:S01]  /*0160*/  LDCU.64 UR8, c[0x0][0x358] ;  /* 0x00006b00ff0877ac */ /* 0x000ea20008000a00 */
[----:B------:R-:W-:Y:S01]  /*0170*/  IMAD R13, R0, R8, R15 ;  /* 0x00000008000d7224 */ /* 0x000fe200078e020f */
[----:B0-----:R-:W-:-:S06]  /*0180*/  UIADD3 UR4, UPT, UPT, UR4, 0x5, URZ ;  /* 0x0000000504047890 */ /* 0x001fcc000fffe0ff */
[----:B------:R-:W-:-:S04]  /*0190*/  IMAD R2, R2, UR4, RZ ;  /* 0x0000000402027c24 */ /* 0x000fc8000f8e02ff */
[----:B------:R-:W-:-:S04]  /*01a0*/  IMAD R5, R14, R2, R13 ;  /* 0x000000020e057224 */ /* 0x000fc800078e020d */
[----:B-1----:R-:W-:-:S06]  /*01b0*/  IMAD.WIDE.U32 R6, R5, 0x4, R6 ;  /* 0x0000000405067825 */ /* 0x002fcc00078e0006 */
[----:B--2---:R-:W2:Y:S01]  /*01c0*/  LDG.E R6, desc[UR8][R6.64] ;  /* 0x0000000806067981 */ /* 0x004ea2000c1e1900 */
[----:B------:R-:W-:Y:S01]  /*01d0*/  BSSY.RECONVERGENT B0, `(.L_x_0) ;  /* 0x0000012000007945 */ /* 0x000fe20003800200 */
[----:B--2---:R-:W-:-:S05]  /*01e0*/  FMUL R3, R6, -1.4426950216293334961 ;  /* 0xbfb8aa3b06037820 */ /* 0x004fca0000400000 */
[----:B------:R-:W-:-:S13]  /*01f0*/  FSETP.GEU.AND P0, PT, R3, -126, PT ;  /* 0xc2fc00000300780b */ /* 0x000fda0003f0e000 */
[----:B------:R-:W-:-:S04]  /*0200*/  @!P0 FMUL R3, R3, 0.5 ;  /* 0x3f00000003038820 */ /* 0x000fc80000400000 */
[----:B------:R-:W0:Y:S02]  /*0210*/  MUFU.EX2 R4, R3 ;  /* 0x0000000300047308 */ /* 0x000e240000000800 */
[----:B0-----:R-:W-:-:S04]  /*0220*/  @!P0 FMUL R4, R4, R4 ;  /* 0x0000000404048220 */ /* 0x001fc80000400000 */
[----:B------:R-:W-:-:S05]  /*0230*/  FADD R4, R4, 1 ;  /* 0x3f80000004047421 */ /* 0x000fca0000000000 */
[----:B------:R-:W-:-:S04]  /*0240*/  IADD3 R8, PT, PT, R4, 0x1800000, RZ ;  /* 0x0180000004087810 */ /* 0x000fc80007ffe0ff */
[----:B------:R-:W-:-:S04]  /*0250*/  LOP3.LUT R8, R8, 0x7f800000, RZ, 0xc0, !PT ;  /* 0x7f80000008087812 */ /* 0x000fc800078ec0ff */
[----:B------:R-:W-:-:S13]  /*0260*/  ISETP.GT.U32.AND P0, PT, R8, 0x1ffffff, PT ;  /* 0x01ffffff0800780c */ /* 0x000fda0003f04070 */
[----:B------:R-:W-:Y:S05]  /*0270*/  @P0 BRA `(.L_x_1) ;  /* 0x00000000000c0947 */ /* 0x000fea0003800000 */
[----:B------:R-:W-:-:S07]  /*0280*/  MOV R6, 0x2a0 ;  /* 0x000002a000067802 */ /* 0x000fce0000000f00 */
[----:B------:R-:W-:Y:S05]  /*0290*/  CALL.REL.NOINC `($__internal_0_$__cuda_sm20_rcp_rn_f32_slowpath) ;  /* 0x0000003c00947944 */ /* 0x000fea0003c00000 */
[----:B------:R-:W-:Y:S05]  /*02a0*/  BRA `(.L_x_2) ;  /* 0x0000000000107947 */ /* 0x000fea0003800000 */
.L_x_1:
[----:B------:R-:W0:Y:S02]  /*02b0*/  MUFU.RCP R3, R4 ;  /* 0x0000000400037308 */ /* 0x000e240000001000 */
[----:B0-----:R-:W-:-:S04]  /*02c0*/  FFMA R6, R4, R3, -1 ;  /* 0xbf80000004067423 */ /* 0x001fc80000000003 */
[----:B------:R-:W-:-:S04]  /*02d0*/  FADD.FTZ R6, -R6, -RZ ;  /* 0x800000ff06067221 */ /* 0x000fc80000010100 */
[----:B------:R-:W-:-:S07]  /*02e0*/  FFMA R3, R3, R6, R3 ;  /* 0x0000000603037223 */ /* 0x000fce0000000003 */
.L_x_2:
[----:B------:R-:W-:Y:S05]  /*02f0*/  BSYNC.RECONVERGENT B0 ;  /* 0x0000000000007941 */ /* 0x000fea0003800200 */
.L_x_0:
[----:B------:R-:W0:Y:S01]  /*0300*/  LDC.64 R6, c[0x0][0x388] ;  /* 0x0000e200ff067b82 */ /* 0x000e220000000a00 */
[----:B------:R-:W-:-:S07]  /*0310*/  IADD3 R9, PT, PT, R14, R5, RZ ;  /* 0x000000050e097210 */ /* 0x000fce0007ffe0ff */
[----:B------:R-:W1:Y:S01]  /*0320*/  LDC.64 R10, c[0x0][0x380] ;  /* 0x0000e000ff0a7b82 */ /* 0x000e620000000a00 */
[----:B0-----:R-:W-:-:S05]  /*0330*/  IMAD.WIDE.U32 R4, R5, 0x4, R6 ;  /* 0x0000000405047825 */ /* 0x001fca00078e0006 */
[----:B------:R0:W-:Y:S01]  /*0340*/  STG.E desc[UR8][R4.64], R3 ;  /* 0x0000000304007986 */ /* 0x0001e2000c101908 */
[----:B-1----:R-:W-:-:S06]  /*0350*/  IMAD.WIDE.U32 R6, R9, 0x4, R10 ;  /* 0x0000000409067825 */ /* 0x002fcc00078e000a */
[----:B------:R-:W2:Y:S01]  /*0360*/  LDG.E R6, desc[UR8][R6.64] ;  /* 0x0000000806067981 */ /* 0x000ea2000c1e1900 */
[----:B------:R-:W-:Y:S01]  /*0370*/  BSSY.RECONVERGENT B0, `(.L_x_3) ;  /* 0x0000013000007945 */ /* 0x000fe20003800200 */
[----:B--2---:R-:W-:-:S05]  /*0380*/  FMUL R8, R6, -1.4426950216293334961 ;  /* 0xbfb8aa3b06087820 */ /* 0x004fca0000400000 */
[----:B------:R-:W-:-:S13]  /*0390*/  FSETP.GEU.AND P0, PT, R8, -126, PT ;  /* 0xc2fc00000800780b */ /* 0x000fda0003f0e000 */
[----:B------:R-:W-:-:S04]  /*03a0*/  @!P0 FMUL R8, R8, 0.5 ;  /* 0x3f00000008088820 */ /* 0x000fc80000400000 */
[----:B------:R-:W1:Y:S02]  /*03b0*/  MUFU.EX2 R10, R8 ;  /* 0x00000008000a7308 */ /* 0x000e640000000800 */
[----:B-1----:R-:W-:-:S04]  /*03c0*/  @!P0 FMUL R10, R10, R10 ;  /* 0x0000000a0a0a8220 */ /* 0x002fc80000400000 */
[----:B------:R-:W-:-:S05]  /*03d0*/  FADD R10, R10, 1 ;  /* 0x3f8000000a0a7421 */ /* 0x000fca0000000000 */
[----:B------:R-:W-:-:S04]  /*03e0*/  IADD3 R11, PT, PT, R10, 0x1800000, RZ ;  /* 0x018000000a0b7810 */ /* 0x000fc80007ffe0ff */
[----:B------:R-:W-:-:S04]  /*03f0*/  LOP3.LUT R11, R11, 0x7f800000, RZ, 0xc0, !PT ;  /* 0x7f8000000b0b7812 */ /* 0x000fc800078ec0ff */
[----:B------:R-:W-:-:S13]  /*0400*/  ISETP.GT.U32.AND P0, PT, R11, 0x1ffffff, PT ;  /* 0x01ffffff0b00780c */ /* 0x000fda0003f04070 */
[----:B0-----:R-:W-:Y:S05]  /*0410*/  @P0 BRA `(.L_x_4) ;  /* 0x0000000000100947 */ /* 0x001fea0003800000 */
[----:B------:R-:W-:Y:S02]  /*0420*/  MOV R4, R10 ;  /* 0x0000000a00047202 */ /* 0x000fe40000000f00 */
[----:B------:R-:W-:-:S07]  /*0430*/  MOV R6, 0x450 ;  /* 0x0000045000067802 */ /* 0x000fce0000000f00 */
[----:B------:R-:W-:Y:S05]  /*0440*/  CALL.REL.NOINC `($__internal_0_$__cuda_sm20_rcp_rn_f32_slowpath) ;  /* 0x0000003c00287944 */ /* 0x000fea0003c00000 */
[----:B------:R-:W-:Y:S05]  /*0450*/  BRA `(.L_x_5) ;  /* 0x0000000000107947 */ /* 0x000fea0003800000 */
.L_x_4:
[----:B------:R-:W0:Y:S02]  /*0460*/  MUFU.RCP R3, R10 ;  /* 0x0000000a00037308 */ /* 0x000e240000001000 */
[----:B0-----:R-:W-:-:S04]  /*0470*/  FFMA R4, R10, R3, -1 ;  /* 0xbf8000000a047423 */ /* 0x001fc80000000003 */
[----:B------:R-:W-:-:S04]  /*0480*/  FADD.FTZ R4, -R4, -RZ ;  /* 0x800000ff04047221 */ /* 0x000fc80000010100 */
[----:B------:R-:W-:-:S07]  /*0490*/  FFMA R3, R3, R4, R3 ;  /* 0x0000000403037223 */ /* 0x000fce0000000003 */
.L_x_5:
[----:B------:R-:W-:Y:S05]  /*04a0*/  BSYNC.RECONVERGENT B0 ;  /* 0x0000000000007941 */ /* 0x000fea0003800200 */
.L_x_3:
[----:B------:R-:W0:Y:S01]  /*04b0*/  LDC.64 R6, c[0x0][0x388] ;  /* 0x0000e200ff067b82 */ /* 0x000e220000000a00 */
[----:B------:R-:W-:-:S07]  /*04c0*/  IADD3 R17, PT, PT, R14, R9, RZ ;  /* 0x000000090e117210 */ /* 0x000fce0007ffe0ff */
[----:B------:R-:W1:Y:S01]  /*04d0*/  LDC.64 R4, c[0x0][0x380] ;  /* 0x0000e000ff047b82 */ /* 0x000e620000000a00 */
[----:B0-----:R-:W-:-:S05]  /*04e0*/  IMAD.WIDE.U32 R8, R9, 0x4, R6 ;  /* 0x0000000409087825 */ /* 0x001fca00078e0006 */
[----:B------:R0:W-:Y:S01]  /*04f0*/  STG.E desc[UR8][R8.64], R3 ;  /* 0x0000000308007986 */ /* 0x0001e2000c101908 */
[----:B-1----:R-:W-:-:S06]  /*0500*/  IMAD.WIDE.U32 R10, R17, 0x4, R4 ;  /* 0x00000004110a7825 */ /* 0x002fcc00078e0004 */
[----:B------:R-:W2:Y:S01]  /*0510*/  LDG.E R10, desc[UR8][R10.64] ;  /* 0x000000080a0a7981 */ /* 0x000ea2000c1e1900 */
[----:B------:R-:W-:Y:S01]  /*0520*/  IADD3 R23, PT, PT, R14, R17, RZ ;  /* 0x000000110e177210 */ /* 0x000fe20007ffe0ff */
[----:B------:R-:W-:-:S04]  /*0530*/  IMAD.WIDE.U32 R16, R17, 0x4, R6 ;  /* 0x0000000411107825 */ /* 0x000fc800078e0006 */
[----:B------:R-:W-:-:S04]  /*0540*/  IMAD.WIDE.U32 R18, R23, 0x4, R4 ;  /* 0x0000000417127825 */ /* 0x000fc800078e0004 */
[----:B--2---:R-:W-:-:S05]  /*0550*/  FMUL R12, R10, 1.4426950216293334961 ;  /* 0x3fb8aa3b0a0c7820 */ /* 0x004fca0000400000 */
[----:B------:R-:W-:-:S13]  /*0560*/  FSETP.GEU.AND P0, PT, R12, -126, PT ;  /* 0xc2fc00000c00780b */ /* 0x000fda0003f0e000 */
[----:B------:R-:W-:-:S04]  /*0570*/  @!P0 FMUL R12, R12, 0.5 ;  /* 0x3f0000000c0c8820 */ /* 0x000fc80000400000 */
[----:B------:R-:W1:Y:S02]  /*0580*/  MUFU.EX2 R21, R12 ;  /* 0x0000000c00157308 */ /* 0x000e640000000800 */
[----:B-1----:R-:W-:-:S05]  /*0590*/  @!P0 FMUL R21, R21, R21 ;  /* 0x0000001515158220 */ /* 0x002fca0000400000 */
[----:B------:R1:W-:Y:S04]  /*05a0*/  STG.E desc[UR8][R16.64], R21 ;  /* 0x0000001510007986 */ /* 0x0003e8000c101908 */
[----:B------:R-:W2:Y:S01]  /*05b0*/  LDG.E R18, desc[UR8][R18.64] ;  /* 0x0000000812127981 */ /* 0x000ea2000c1e1900 */
[----:B0-----:R-:W-:Y:S01]  /*05c0*/  IADD3 R9, PT, PT, R14, R23, RZ ;  /* 0x000000170e097210 */ /* 0x001fe20007ffe0ff */
[----:B------:R-:W-:-:S04]  /*05d0*/  IMAD.WIDE.U32 R6, R23, 0x4, R6 ;  /* 0x0000000417067825 */ /* 0x000fc800078e0006 */
[----:B------:R-:W-:-:S04]  /*05e0*/  IMAD.WIDE.U32 R4, R9, 0x4, R4 ;  /* 0x0000000409047825 */ /* 0x000fc800078e0004 */
[----:B--2---:R-:W-:-:S05]  /*05f0*/  FMUL R3, R18, 1.4426950216293334961 ;  /* 0x3fb8aa3b12037820 */ /* 0x004fca0000400000 */
[----:B------:R-:W-:-:S13]  /*0600*/  FSETP.GEU.AND P0, PT, R3, -126, PT ;  /* 0xc2fc00000300780b */ /* 0x000fda0003f0e000 */
[----:B------:R-:W-:-:S04]  /*0610*/  @!P0 FMUL R3, R3, 0.5 ;  /* 0x3f00000003038820 */ /* 0x000fc80000400000 */
[----:B------:R-:W0:Y:S02]  /*0620*/  MUFU.EX2 R11, R3 ;  /* 0x00000003000b7308 */ /* 0x000e240000000800 */
[----:B0-----:R-:W-:-:S05]  /*0630*/  @!P0 FMUL R11, R11, R11 ;  /* 0x0000000b0b0b8220 */ /* 0x001fca0000400000 */
[----:B------:R1:W-:Y:S04]  /*0640*/  STG.E desc[UR8][R6.64], R11 ;  /* 0x0000000b06007986 */ /* 0x0003e8000c101908 */
[----:B------:R-:W2:Y:S01]  /*0650*/  LDG.E R4, desc[UR8][R4.64] ;  /* 0x0000000804047981 */ /* 0x000ea2000c1e1900 */
        /* <DEDUP_REMOVED lines=10> */
[----:B-1----:R-:W-:Y:S05]  /*0700*/  @P0 BRA `(.L_x_7) ;  /* 0x00000000000c0947 */ /* 0x002fea0003800000 */
[----:B------:R-:W-:-:S07]  /*0710*/  MOV R6, 0x730 ;  /* 0x0000073000067802 */ /* 0x000fce0000000f00 */
[----:B------:R-:W-:Y:S05]  /*0720*/  CALL.REL.NOINC `($__internal_0_$__cuda_sm20_rcp_rn_f32_slowpath) ;  /* 0x0000003800707944 */ /* 0x000fea0003c00000 */
[----:B------:R-:W-:Y:S05]  /*0730*/  BRA `(.L_x_8) ;  /* 0x0000000000107947 */ /* 0x000fea0003800000 */
.L_x_7:
[----:B------:R-:W0:Y:S02]  /*0740*/  MUFU.RCP R3, R4 ;  /* 0x0000000400037308 */ /* 0x000e240000001000 */
[----:B0-----:R-:W-:-:S04]  /*0750*/  FFMA R5, R4, R3, -1 ;  /* 0xbf80000004057423 */ /* 0x001fc80000000003 */
[----:B------:R-:W-:-:S04]  /*0760*/  FADD.FTZ R6, -R5, -RZ ;  /* 0x800000ff05067221 */ /* 0x000fc80000010100 */
[----:B------:R-:W-:-:S07]  /*0770*/  FFMA R3, R3, R6, R3 ;  /* 0x0000000603037223 */ /* 0x000fce0000000003 */
.L_x_8:
[----:B------:R-:W-:Y:S05]  /*0780*/  BSYNC.RECONVERGENT B0 ;  /* 0x0000000000007941 */ /* 0x000fea0003800200 */
.L_x_6:
[----:B------:R-:W0:Y:S01]  /*0790*/  LDC.64 R4, c[0x0][0x388] ;  /* 0x0000e200ff047b82 */ /* 0x000e220000000a00 */
[----:B------:R-:W1:Y:S01]  /*07a0*/  LDCU UR5, c[0x0][0x398] ;  /* 0x00007300ff0577ac */ /* 0x000e620008000800 */
[----:B------:R-:W-:Y:S02]  /*07b0*/  MOV R24, 0xff800000 ;  /* 0xff80000000187802 */ /* 0x000fe40000000f00 */
[----:B-1----:R-:W-:Y:S01]  /*07c0*/  ISETP.NE.AND P0, PT, RZ, UR5, PT ;  /* 0x00000005ff007c0c */ /* 0x002fe2000bf05270 */
[----:B0-----:R-:W-:-:S05]  /*07d0*/  IMAD.WIDE.U32 R6, R9, 0x4, R4 ;  /* 0x0000000409067825 */ /* 0x001fca00078e0004 */
[----:B------:R0:W-:Y:S07]  /*07e0*/  STG.E desc[UR8][R6.64], R3 ;  /* 0x0000000306007986 */ /* 0x0001ee000c101908 */
[----:B------:R-:W-:Y:S05]  /*07f0*/  @!P0 BRA `(.L_x_9) ;  /* 0x0000001000908947 */ /* 0x000fea0003800000 */
[----:B------:R-:W-:Y:S01]  /*0800*/  UISETP.GE.U32.AND UP0, UPT, UR5, 0x10, UPT ;  /* 0x000000100500788c */ /* 0x000fe2000bf06070 */
[----:B0-----:R-:W-:Y:S01]  /*0810*/  HFMA2 R3, -RZ, RZ, 0, 0 ;  /* 0x00000000ff037431 */ /* 0x001fe200000001ff */
[----:B------:R-:W-:-:S07]  /*0820*/  MOV R24, 0xff800000 ;  /* 0xff80000000187802 */ /* 0x000fce0000000f00 */
[----:B------:R-:W-:Y:S05]  /*0830*/  BRA.U !UP0, `(.L_x_10) ;  /* 0x0000000908a47547 */ /* 0x000fea000b800000 */
[----:B------:R-:W0:Y:S01]  /*0840*/  LDCU.64 UR10, c[0x0][0x390] ;  /* 0x00007200ff0a77ac */ /* 0x000e220008000a00 */
[C---:B------:R-:W-:Y:S02]  /*0850*/  IADD3 R7, PT, PT, R2.reuse, 0x6, RZ ;  /* 0x0000000602077810 */ /* 0x040fe40007ffe0ff */
[C---:B------:R-:W-:Y:S01]  /*0860*/  IADD3 R9, PT, PT, R2.reuse, 0x7, RZ ;  /* 0x0000000702097810 */ /* 0x040fe20007ffe0ff */
[----:B------:R-:W-:Y:S01]  /*0870*/  ULOP3.LUT UR4, UR5, 0xfffffff0, URZ, 0xc0, !UPT ;  /* 0xfffffff005047892 */ /* 0x000fe2000f8ec0ff */
[C---:B------:R-:W-:Y:S02]  /*0880*/  IADD3 R11, PT, PT, R2.reuse, 0x8, RZ ;  /* 0x00000008020b7810 */ /* 0x040fe40007ffe0ff */
[C---:B------:R-:W-:Y:S01]  /*0890*/  IADD3 R17, PT, PT, R2.reuse, 0x9, RZ ;  /* 0x0000000902117810 */ /* 0x040fe20007ffe0ff */
[----:B------:R-:W-:Y:S01]  /*08a0*/  UIADD3 UR6, UPT, UPT, -UR4, URZ, URZ ;  /* 0x000000ff04067290 */ /* 0x000fe2000fffe1ff */
[C---:B------:R-:W-:Y:S02]  /*08b0*/  IADD3 R23, PT, PT, R2.reuse, 0xc, RZ ;  /* 0x0000000c02177810 */ /* 0x040fe40007ffe0ff */
[----:B------:R-:W-:-:S02]  /*08c0*/  IADD3 R29, PT, PT, R2, 0xf, RZ ;  /* 0x0000000f021d7810 */ /* 0x000fc40007ffe0ff */
[C---:B------:R-:W-:Y:S02]  /*08d0*/  IADD3 R19, PT, PT, R2.reuse, 0xa, RZ ;  /* 0x0000000a02137810 */ /* 0x040fe40007ffe0ff */
[C---:B------:R-:W-:Y:S02]  /*08e0*/  IADD3 R21, PT, PT, R2.reuse, 0xb, RZ ;  /* 0x0000000b02157810 */ /* 0x040fe40007ffe0ff */
[C---:B------:R-:W-:Y:S01]  /*08f0*/  IADD3 R25, PT, PT, R2.reuse, 0xd, RZ ;  /* 0x0000000d02197810 */ /* 0x040fe20007ffe0ff */
[--C-:B0-----:R-:W-:Y:S01]  /*0900*/  IMAD R6, R7, UR11, R0.reuse ;  /* 0x0000000b07067c24 */ /* 0x101fe2000f8e0200 */
[C---:B------:R-:W-:Y:S01]  /*0910*/  IADD3 R27, PT, PT, R2.reuse, 0xe, RZ ;  /* 0x0000000e021b7810 */ /* 0x040fe20007ffe0ff */
[--C-:B------:R-:W-:Y:S01]  /*0920*/  IMAD R8, R9, UR11, R0.reuse ;  /* 0x0000000b09087c24 */ /* 0x100fe2000f8e0200 */
        /* <DEDUP_REMOVED lines=10> */
[----:B------:R-:W-:Y:S01]  /*09d0*/  IADD3 R3, PT, PT, R2, 0x5, RZ ;  /* 0x0000000502037810 */ /* 0x000fe20007ffe0ff */
[----:B------:R-:W-:-:S02]  /*09e0*/  IMAD R22, R21, UR11, R0 ;  /* 0x0000000b15167c24 */ /* 0x000fc4000f8e0200 */
[--C-:B------:R-:W-:Y:S02]  /*09f0*/  IMAD R26, R25, UR11, R0.reuse ;  /* 0x0000000b191a7c24 */ /* 0x100fe4000f8e0200 */
[--C-:B------:R-:W-:Y:S02]  /*0a00*/  IMAD R28, R27, UR11, R0.reuse ;  /* 0x0000000b1b1c7c24 */ /* 0x100fe4000f8e0200 */
[--C-:B------:R-:W-:Y:S02]  /*0a10*/  IMAD R32, R31, UR11, R0.reuse ;  /* 0x0000000b1f207c24 */ /* 0x100fe4000f8e0200 */
[--C-:B------:R-:W-:Y:S02]  /*0a20*/  IMAD R34, R33, UR11, R0.reuse ;  /* 0x0000000b21227c24 */ /* 0x100fe4000f8e0200 */
[--C-:B------:R-:W-:Y:S02]  /*0a30*/  IMAD R36, R35, UR11, R0.reuse ;  /* 0x0000000b23247c24 */ /* 0x100fe4000f8e0200 */
[----:B------:R-:W-:-:S02]  /*0a40*/  IMAD R29, R37, UR11, R0 ;  /* 0x0000000b251d7c24 */ /* 0x000fc4000f8e0200 */
[--C-:B------:R-:W-:Y:S02]  /*0a50*/  IMAD R16, R16, UR11, R0.reuse ;  /* 0x0000000b10107c24 */ /* 0x100fe4000f8e0200 */
[----:B------:R-:W-:Y:S02]  /*0a60*/  IMAD R18, R3, UR11, R0 ;  /* 0x0000000b03127c24 */ /* 0x000fe4000f8e0200 */
[--C-:B------:R-:W-:Y:S02]  /*0a70*/  IMAD R3, R6, UR10, R15.reuse ;  /* 0x0000000a06037c24 */ /* 0x100fe4000f8e020f */
[--C-:B------:R-:W-:Y:S02]  /*0a80*/  IMAD R7, R8, UR10, R15.reuse ;  /* 0x0000000a08077c24 */ /* 0x100fe4000f8e020f */
[--C-:B------:R-:W-:Y:S02]  /*0a90*/  IMAD R9, R10, UR10, R15.reuse ;  /* 0x0000000a0a097c24 */ /* 0x100fe4000f8e020f */
[----:B------:R-:W-:-:S02]  /*0aa0*/  IMAD R11, R12, UR10, R15 ;  /* 0x0000000a0c0b7c24 */ /* 0x000fc4000f8e020f */
[--C-:B------:R-:W-:Y:S01]  /*0ab0*/  IMAD R21, R24, UR10, R15.reuse ;  /* 0x0000000a18157c24 */ /* 0x100fe2000f8e020f */
[----:B------:R-:W-:Y:S01]  /*0ac0*/  MOV R24, 0xff800000 ;  /* 0xff80000000187802 */ /* 0x000fe20000000f00 */
[--C-:B------:R-:W-:Y:S02]  /*0ad0*/  IMAD R17, R20, UR10, R15.reuse ;  /* 0x0000000a14117c24 */ /* 0x100fe4000f8e020f */
[--C-:B------:R-:W-:Y:S02]  /*0ae0*/  IMAD R19, R22, UR10, R15.reuse ;  /* 0x0000000a16137c24 */ /* 0x100fe4000f8e020f */
[--C-:B------:R-:W-:Y:S02]  /*0af0*/  IMAD R23, R26, UR10, R15.reuse ;  /* 0x0000000a1a177c24 */ /* 0x100fe4000f8e020f */
[--C-:B------:R-:W-:Y:S02]  /*0b00*/  IMAD R25, R28, UR10, R15.reuse ;  /* 0x0000000a1c197c24 */ /* 0x100fe4000f8e020f */
[----:B------:R-:W-:-:S02]  /*0b10*/  IMAD R27, R30, UR10, R15 ;  /* 0x0000000a1e1b7c24 */ /* 0x000fc4000f8e020f */
[--C-:B------:R-:W-:Y:S02]  /*0b20*/  IMAD R6, R32, UR10, R15.reuse ;  /* 0x0000000a20067c24 */ /* 0x100fe4000f8e020f */
[--C-:B------:R-:W-:Y:S02]  /*0b30*/  IMAD R8, R34, UR10, R15.reuse ;  /* 0x0000000a22087c24 */ /* 0x100fe4000f8e020f */
[--C-:B------:R-:W-:Y:S02]  /*0b40*/  IMAD R10, R36, UR10, R15.reuse ;  /* 0x0000000a240a7c24 */ /* 0x100fe4000f8e020f */
[--C-:B------:R-:W-:Y:S02]  /*0b50*/  IMAD R12, R29, UR10, R15.reuse ;  /* 0x0000000a1d0c7c24 */ /* 0x100fe4000f8e020f */
[--C-:B------:R-:W-:Y:S02]  /*0b60*/  IMAD R16, R16, UR10, R15.reuse ;  /* 0x0000000a10107c24 */ /* 0x100fe4000f8e020f */
[----:B------:R-:W-:-:S07]  /*0b70*/  IMAD R18, R18, UR10, R15 ;  /* 0x0000000a12127c24 */ /* 0x000fce000f8e020f */
.L_x_11:
[----:B------:R-:W0:Y:S02]  /*0b80*/  LDC.64 R28, c[0x0][0x380] ;  /* 0x0000e000ff1c7b82 */ /* 0x000e240000000a00 */
[----:B0-----:R-:W-:-:S06]  /*0b90*/  IMAD.WIDE.U32 R36, R18, 0x4, R28 ;  /* 0x0000000412247825 */ /* 0x001fcc00078e001c */
[----:B------:R-:W2:Y:S01]  /*0ba0*/  LDG.E R36, desc[UR8][R36.64] ;  /* 0x0000000824247981 */ /* 0x000ea2000c1e1900 */
[----:B------:R-:W-:-:S05]  /*0bb0*/  IMAD.WIDE.U32 R30, R3, 0x4, R28 ;  /* 0x00000004031e7825 */ /* 0x000fca00078e001c */
[----:B------:R0:W3:Y:S02]  /*0bc0*/  LDG.E R20, desc[UR8][R30.64] ;  /* 0x000000081e147981 */ /* 0x0000e4000c1e1900 */
[----:B0-----:R-:W-:-:S05]  /*0bd0*/  IMAD.WIDE.U32 R30, R7, 0x4, R28 ;  /* 0x00000004071e7825 */ /* 0x001fca00078e001c */
[----:B------:R0:W4:Y:S01]  /*0be0*/  LDG.E R22, desc[UR8][R30.64] ;  /* 0x000000081e167981 */ /* 0x000122000c1e1900 */
[----:B------:R-:W-:-:S06]  /*0bf0*/  IMAD.WIDE.U32 R32, R11, 0x4, R28 ;  /* 0x000000040b207825 */ /* 0x000fcc00078e001c */
[----:B------:R-:W5:Y:S01]  /*0c00*/  LDG.E R32, desc[UR8][R32.64] ;  /* 0x0000000820207981 */ /* 0x000f62000c1e1900 */
[----:B0-----:R-:W-:-:S05]  /*0c10*/  IMAD.WIDE.U32 R30, R9, 0x4, R28 ;  /* 0x00000004091e7825 */ /* 0x001fca00078e001c */
[----:B------:R0:W5:Y:S01]  /*0c20*/  LDG.E R26, desc[UR8][R30.64] ;  /* 0x000000081e1a7981 */ /* 0x000162000c1e1900 */
[----:B------:R-:W-:-:S06]  /*0c30*/  IMAD.WIDE.U32 R34, R17, 0x4, R28 ;  /* 0x0000000411227825 */ /* 0x000fcc00078e001c */
[----:B------:R-:W5:Y:S01]  /*0c40*/  LDG.E R35, desc[UR8][R34.64] ;  /* 0x0000000822237981 */ /* 0x000f62000c1e1900 */
[----:B0-----:R-:W-:-:S05]  /*0c50*/  IMAD.WIDE.U32 R30, R21, 0x4, R28 ;  /* 0x00000004151e7825 */ /* 0x001fca00078e001c */
[----:B------:R0:W5:Y:S01]  /*0c60*/  LDG.E R34, desc[UR8][R30.64] ;  /* 0x000000081e227981 */ /* 0x000162000c1e1900 */
[----:B--2---:R1:W2:Y:S02]  /*0c70*/  F2I.TRUNC.NTZ R33, R36 ;  /* 0x0000002400217305 */ /* 0x0042a4000020f100 */
[----:B-1----:R-:W-:-:S06]  /*0c80*/  IMAD.WIDE.U32 R36, R19, 0x4, R28 ;  /* 0x0000000413247825 */ /* 0x002fcc00078e001c */
[----:B------:R-:W5:Y:S01]  /*0c90*/  LDG.E R37, desc[UR8][R36.64] ;  /* 0x0000000824257981 */ /* 0x000f62000c1e1900 */
[----:B---3--:R-:W1:Y:S01]  /*0ca0*/  F2I.TRUNC.NTZ R20, R20 ;  /* 0x0000001400147305 */ /* 0x008e62000020f100 */
[----:B--2---:R-:W-:-:S04]  /*0cb0*/  I2FP.F32.S32 R33, R33 ;  /* 0x0000002100217245 */ /* 0x004fc80000201400 */
[----:B------:R-:W-:-:S03]  /*0cc0*/  FSETP.GEU.AND P1, PT, R24, R33, PT ;  /* 0x000000211800720b */ /* 0x000fc60003f2e000 */
[----:B----4-:R-:W2:Y:S01]  /*0cd0*/  F2I.TRUNC.NTZ R22, R22 ;  /* 0x0000001600167305 */ /* 0x010ea2000020f100 */
[----:B------:R-:W-:Y:S02]  /*0ce0*/  FSEL R24, R33, R24, !P1 ;  /* 0x0000001821187208 */ /* 0x000fe40004800000 */
[----:B-1----:R-:W-:-:S05]  /*0cf0*/  I2FP.F32.S32 R33, R20 ;  /* 0x0000001400217245 */ /* 0x002fca0000201400 */
[----:B-----5:R-:W0:Y:S01]  /*0d00*/  F2I.TRUNC.NTZ R26, R26 ;  /* 0x0000001a001a7305 */ /* 0x020e22000020f100 */
[----:B------:R-:W-:-:S04]  /*0d10*/  FSETP.GEU.AND P1, PT, R24, R33, PT ;  /* 0x000000211800720b */ /* 0x000fc80003f2e000 */
[----:B------:R-:W-:Y:S02]  /*0d20*/  FSEL R24, R33, R24, !P1 ;  /* 0x0000001821187208 */ /* 0x000fe40004800000 */
[----:B--2---:R-:W-:Y:S01]  /*0d30*/  I2FP.F32.S32 R33, R22 ;  /* 0x0000001600217245 */ /* 0x004fe20000201400 */
[----:B------:R-:W1:Y:S03]  /*0d40*/  F2I.TRUNC.NTZ R32, R32 ;  /* 0x0000002000207305 */ /* 0x000e66000020f100 */
[----:B------:R-:W-:-:S04]  /*0d50*/  FSETP.GEU.AND P1, PT, R24, R33, PT ;  /* 0x000000211800720b */ /* 0x000fc80003f2e000 */
[----:B------:R-:W-:Y:S02]  /*0d60*/  FSEL R24, R33, R24, !P1 ;  /* 0x0000001821187208 */ /* 0x000fe40004800000 */
[----:B0-----:R-:W-:Y:S01]  /*0d70*/  I2FP.F32.S32 R31, R26 ;  /* 0x0000001a001f7245 */ /* 0x001fe20000201400 */
[----:B------:R-:W0:Y:S03]  /*0d80*/  F2I.TRUNC.NTZ R35, R35 ;  /* 0x0000002300237305 */ /* 0x000e26000020f100 */
[----:B------:R-:W-:Y:S02]  /*0d90*/  FSETP.GEU.AND P1, PT, R24, R31, PT ;  /* 0x0000001f1800720b */ /* 0x000fe40003f2e000 */
[----:B-1----:R-:W-:Y:S02]  /*0da0*/  I2FP.F32.S32 R33, R32 ;  /* 0x0000002000217245 */ /* 0x002fe40000201400 */
[----:B------:R-:W-:Y:S01]  /*0db0*/  FSEL R24, R31, R24, !P1 ;  /* 0x000000181f187208 */ /* 0x000fe20004800000 */
[----:B------:R-:W-:-:S03]  /*0dc0*/  IMAD.WIDE.U32 R30, R23, 0x4, R28 ;  /* 0x00000004171e7825 */ /* 0x000fc600078e001c */
[----:B------:R-:W-:Y:S02]  /*0dd0*/  FSETP.GEU.AND P1, PT, R24, R33, PT ;  /* 0x000000211800720b */ /* 0x000fe40003f2e000 */
[----:B------:R1:W2:Y:S02]  /*0de0*/  LDG.E R22, desc[UR8][R30.64] ;  /* 0x000000081e167981 */ /* 0x0002a4000c1e1900 */
[----:B------:R-:W-:Y:S01]  /*0df0*/  FSEL R24, R33, R24, !P1 ;  /* 0x0000001821187208 */ /* 0x000fe20004800000 */
[----:B------:R-:W-:Y:S01]  /*0e00*/  IMAD.WIDE.U32 R32, R25, 0x4, R28 ;  /* 0x0000000419207825 */ /* 0x000fe200078e001c */
[----:B0-----:R-:W-:-:S04]  /*0e10*/  I2FP.F32.S32 R26, R35 ;  /* 0x00000023001a7245 */ /* 0x001fc80000201400 */
[----:B------:R-:W3:Y:S01]  /*0e20*/  LDG.E R20, desc[UR8][R32.64] ;  /* 0x0000000820147981 */ /* 0x000ee2000c1e1900 */
[----:B------:R-:W-:Y:S01]  /*0e30*/  FSETP.GEU.AND P1, PT, R24, R26, PT ;  /* 0x0000001a1800720b */ /* 0x000fe20003f2e000 */
[----:B-1----:R-:W-:-:S03]  /*0e40*/  IMAD.WIDE.U32 R30, R27, 0x4, R28 ;  /* 0x000000041b1e7825 */ /* 0x002fc600078e001c */
[----:B------:R-:W-:Y:S02]  /*0e50*/  FSEL R26, R26, R24, !P1 ;  /* 0x000000181a1a7208 */ /* 0x000fe40004800000 */
[----:B------:R0:W4:Y:S02]  /*0e60*/  LDG.E R24, desc[UR8][R30.64] ;  /* 0x000000081e187981 */ /* 0x000124000c1e1900 */
[----:B0-----:R-:W0:Y:S01]  /*0e70*/  F2I.TRUNC.NTZ R30, R34 ;  /* 0x00000022001e7305 */ /* 0x001e22000020f100 */
[----:B------:R-:W-:-:S06]  /*0e80*/  IMAD.WIDE.U32 R32, R10, 0x4, R28 ;  /* 0x000000040a207825 */ /* 0x000fcc00078e001c */
[----:B------:R-:W5:Y:S01]  /*0e90*/  LDG.E R32, desc[UR8][R32.64] ;  /* 0x0000000820207981 */ /* 0x000f62000c1e1900 */
[----:B0-----:R-:W-:Y:S01]  /*0ea0*/  I2FP.F32.S32 R31, R30 ;  /* 0x0000001e001f7245 */ /* 0x001fe20000201400 */
[----:B------:R-:W0:Y:S02]  /*0eb0*/  F2I.TRUNC.NTZ R37, R37 ;  /* 0x0000002500257305 */ /* 0x000e24000020f100 */
[----:B0-----:R-:W-:Y:S01]  /*0ec0*/  I2FP.F32.S32 R35, R37 ;  /* 0x0000002500237245 */ /* 0x001fe20000201400 */
[----:B------:R-:W-:-:S03]  /*0ed0*/  IMAD.WIDE.U32 R36, R6, 0x4, R28 ;  /* 0x0000000406247825 */ /* 0x000fc600078e001c */
[----:B------:R-:W-:-:S03]  /*0ee0*/  FSETP.GEU.AND P1, PT, R26, R35, PT ;  /* 0x000000231a00720b */ /* 0x000fc60003f2e000 */
[----:B------:R0:W5:Y:S01]  /*0ef0*/  LDG.E R36, desc[UR8][R36.64] ;  /* 0x0000000824247981 */ /* 0x000162000c1e1900 */
[----:B------:R-:W-:Y:S01]  /*0f00*/  FSEL R26, R35, R26, !P1 ;  /* 0x0000001a231a7208 */ /* 0x000fe20004800000 */
[----:B------:R-:W-:-:S06]  /*0f10*/  IMAD.WIDE.U32 R34, R8, 0x4, R28 ;  /* 0x0000000408227825 */ /* 0x000fcc00078e001c */
[----:B------:R-:W5:Y:S01]  /*0f20*/  LDG.E R35, desc[UR8][R34.64] ;  /* 0x0000000822237981 */ /* 0x000f62000c1e1900 */
[----:B------:R-:W-:-:S04]  /*0f30*/  FSETP.GEU.AND P1, PT, R26, R31, PT ;  /* 0x0000001f1a00720b */ /* 0x000fc80003f2e000 */
[----:B------:R-:W-:Y:S01]  /*0f40*/  FSEL R26, R31, R26, !P1 ;  /* 0x0000001a1f1a7208 */ /* 0x000fe20004800000 */
[----:B------:R-:W-:-:S04]  /*0f50*/  IMAD.WIDE.U32 R30, R12, 0x4, R28 ;  /* 0x000000040c1e7825 */ /* 0x000fc800078e001c */
[----:B------:R-:W-:Y:S02]  /*0f60*/  IMAD.WIDE.U32 R28, R16, 0x4, R28 ;  /* 0x00000004101c7825 */ /* 0x000fe400078e001c */
[----:B------:R-:W5:Y:S04]  /*0f70*/  LDG.E R30, desc[UR8][R30.64] ;  /* 0x000000081e1e7981 */ /* 0x000f68000c1e1900 */
[----:B------:R1:W5:Y:S01]  /*0f80*/  LDG.E R28, desc[UR8][R28.64] ;  /* 0x000000081c1c7981 */ /* 0x000362000c1e1900 */
[----:B--2---:R-:W0:Y:S08]  /*0f90*/  F2I.TRUNC.NTZ R22, R22 ;  /* 0x0000001600167305 */ /* 0x004e30000020f100 */
[----:B---3--:R-:W2:Y:S01]  /*0fa0*/  F2I.TRUNC.NTZ R20, R20 ;  /* 0x0000001400147305 */ /* 0x008ea2000020f100 */
[----:B0-----:R-:W-:-:S07]  /*0fb0*/  I2FP.F32.S32 R37, R22 ;  /* 0x0000001600257245 */ /* 0x001fce0000201400 */
[----:B----4-:R-:W1:Y:S01]  /*0fc0*/  F2I.TRUNC.NTZ R24, R24 ;  /* 0x0000001800187305 */ /* 0x010e62000020f100 */
[----:B------:R-:W-:-:S04]  /*0fd0*/  FSETP.GEU.AND P1, PT, R26, R37, PT ;  /* 0x000000251a00720b */ /* 0x000fc80003f2e000 */
[----:B------:R-:W-:Y:S02]  /*0fe0*/  FSEL R26, R37, R26, !P1 ;  /* 0x0000001a251a7208 */ /* 0x000fe40004800000 */
[----:B--2---:R-:W-:-:S04]  /*0ff0*/  I2FP.F32.S32 R33, R20 ;  /* 0x0000001400217245 */ /* 0x004fc80000201400 */
[----:B------:R-:W-:Y:S02]  /*1000*/  FSETP.GEU.AND P1, PT, R26, R33, PT ;  /* 0x000000211a00720b */ /* 0x000fe40003f2e000 */
[----:B-1----:R-:W-:Y:S02]  /*1010*/  I2FP.F32.S32 R29, R24 ;  /* 0x00000018001d7245 */ /* 0x002fe40000201400 */
[----:B------:R-:W-:-:S04]  /*1020*/  FSEL R26, R33, R26, !P1 ;  /* 0x0000001a211a7208 */ /* 0x000fc80004800000 */
[----:B------:R-:W-:-:S04]  /*1030*/  FSETP.GEU.AND P1, PT, R26, R29, PT ;  /* 0x0000001d1a00720b */ /* 0x000fc80003f2e000 */
[----:B------:R-:W-:Y:S01]  /*1040*/  FSEL R26, R29, R26, !P1 ;  /* 0x0000001a1d1a7208 */ /* 0x000fe20004800000 */
[----:B-----5:R-:W-:Y:S01]  /*1050*/  F2I.TRUNC.NTZ R32, R32 ;  /* 0x0000002000207305 */ /* 0x020fe2000020f100 */
[----:B------:R-:W-:-:S04]  /*1060*/  UIADD3 UR6, UPT, UPT, UR6, 0x10, URZ ;  /* 0x0000001006067890 */ /* 0x000fc8000fffe0ff */
[----:B------:R-:W-:Y:S01]  /*1070*/  UISETP.NE.AND UP0, UPT, UR6, URZ, UPT ;  /* 0x000000ff0600728c */ /* 0x000fe2000bf05270 */
[C---:B------:R-:W-:Y:S02]  /*1080*/  LEA R18, R14.reuse, R18, 0x4 ;  /* 0x000000120e127211 */ /* 0x040fe400078e20ff */
[C---:B------:R-:W-:Y:S02]  /*1090*/  LEA R3, R14.reuse, R3, 0x4 ;  /* 0x000000030e037211 */ /* 0x040fe400078e20ff */
[C---:B------:R-:W-:Y:S02]  /*10a0*/  LEA R7, R14.reuse, R7, 0x4 ;  /* 0x000000070e077211 */ /* 0x040fe400078e20ff */
[C---:B------:R-:W-:Y:S02]  /*10b0*/  LEA R9, R14.reuse, R9, 0x4 ;  /* 0x000000090e097211 */ /* 0x040fe400078e20ff */
[C---:B------:R-:W-:Y:S02]  /*10c0*/  LEA R11, R14.reuse, R11, 0x4 ;  /* 0x0000000b0e0b7211 */ /* 0x040fe400078e20ff */
[----:B------:R-:W-:-:S02]  /*10d0*/  LEA R17, R14, R17, 0x4 ;  /* 0x000000110e117211 */ /* 0x000fc400078e20ff */
        /* <DEDUP_REMOVED lines=9> */
[----:B------:R-:W-:Y:S01]  /*1170*/  LEA R16, R14, R16, 0x4 ;  /* 0x000000100e107211 */ /* 0x000fe200078e20ff */
[----:B------:R-:W0:Y:S08]  /*1180*/  F2I.TRUNC.NTZ R36, R36 ;  /* 0x0000002400247305 */ /* 0x000e30000020f100 */
[----:B------:R-:W1:Y:S01]  /*1190*/  F2I.TRUNC.NTZ R35, R35 ;  /* 0x0000002300237305 */ /* 0x000e62000020f100 */
[----:B0-----:R-:W-:-:S04]  /*11a0*/  I2FP.F32.S32 R29, R36 ;  /* 0x00000024001d7245 */ /* 0x001fc80000201400 */
[----:B------:R-:W-:-:S03]  /*11b0*/  FSETP.GEU.AND P1, PT, R26, R29, PT ;  /* 0x0000001d1a00720b */ /* 0x000fc60003f2e000 */
[----:B------:R-:W0:Y:S01]  /*11c0*/  F2I.TRUNC.NTZ R30, R30 ;  /* 0x0000001e001e7305 */ /* 0x000e22000020f100 */
[----:B------:R-:W-:Y:S02]  /*11d0*/  FSEL R26, R29, R26, !P1 ;  /* 0x0000001a1d1a7208 */ /* 0x000fe40004800000 */
[----:B-1----:R-:W-:-:S04]  /*11e0*/  I2FP.F32.S32 R29, R35 ;  /* 0x00000023001d7245 */ /* 0x002fc80000201400 */
[----:B------:R-:W-:Y:S01]  /*11f0*/  FSETP.GEU.AND P1, PT, R26, R29, PT ;  /* 0x0000001d1a00720b */ /* 0x000fe20003f2e000 */
[----:B------:R-:W1:Y:S03]  /*1200*/  F2I.TRUNC.NTZ R28, R28 ;  /* 0x0000001c001c7305 */ /* 0x000e66000020f100 */
[----:B------:R-:W-:Y:S02]  /*1210*/  FSEL R26, R29, R26, !P1 ;  /* 0x0000001a1d1a7208 */ /* 0x000fe40004800000 */
[----:B------:R-:W-:-:S04]  /*1220*/  I2FP.F32.S32 R29, R32 ;  /* 0x00000020001d7245 */ /* 0x000fc80000201400 */
[----:B------:R-:W-:Y:S02]  /*1230*/  FSETP.GEU.AND P1, PT, R26, R29, PT ;  /* 0x0000001d1a00720b */ /* 0x000fe40003f2e000 */
[----:B0-----:R-:W-:Y:S02]  /*1240*/  I2FP.F32.S32 R31, R30 ;  /* 0x0000001e001f7245 */ /* 0x001fe40000201400 */
[----:B------:R-:W-:-:S04]  /*1250*/  FSEL R26, R29, R26, !P1 ;  /* 0x0000001a1d1a7208 */ /* 0x000fc80004800000 */
[----:B------:R-:W-:Y:S02]  /*1260*/  FSETP.GEU.AND P1, PT, R26, R31, PT ;  /* 0x0000001f1a00720b */ /* 0x000fe40003f2e000 */
[----:B-1----:R-:W-:Y:S02]  /*1270*/  I2FP.F32.S32 R29, R28 ;  /* 0x0000001c001d7245 */ /* 0x002fe40000201400 */
[----:B------:R-:W-:-:S04]  /*1280*/  FSEL R24, R31, R26, !P1 ;  /* 0x0000001a1f187208 */ /* 0x000fc80004800000 */
[----:B------:R-:W-:-:S04]  /*1290*/  FSETP.GEU.AND P1, PT, R24, R29, PT ;  /* 0x0000001d1800720b */ /* 0x000fc80003f2e000 */
[----:B------:R-:W-:Y:S01]  /*12a0*/  FSEL R24, R29, R24, !P1 ;  /* 0x000000181d187208 */ /* 0x000fe20004800000 */
[----:B------:R-:W-:Y:S08]  /*12b0*/  BRA.U UP0, `(.L_x_11) ;  /* 0xfffffff900307547 */ /* 0x000ff0000b83ffff */
[----:B------:R-:W-:-:S07]  /*12c0*/  MOV R3, UR4 ;  /* 0x0000000400037c02 */ /* 0x000fce0008000f00 */
.L_x_10:
[----:B------:R-:W-:-:S09]  /*12d0*/  ULOP3.LUT UP0, UR4, UR5, 0xf, URZ, 0xc0, !UPT ;  /* 0x0000000f05047892 */ /* 0x000fd2000f80c0ff */
[----:B------:R-:W-:Y:S05]  /*12e0*/  BRA.U !UP0, `(.L_x_9) ;  /* 0x0000000508d47547 */ /* 0x000fea000b800000 */
[----:B------:R-:W-:Y:S01]  /*12f0*/  UISETP.GE.U32.AND UP0, UPT, UR4, 0x8, UPT ;  /* 0x000000080400788c */ /* 0x000fe2000bf06070 */
[----:B------:R-:W-:Y:S01]  /*1300*/  IADD3 R8, PT, PT, R2, 0x5, RZ ;  /* 0x0000000502087810 */ /* 0x000fe20007ffe0ff */
[----:B------:R-:W-:-:S04]  /*1310*/  ULOP3.LUT UR6, UR5, 0x7, URZ, 0xc0, !UPT ;  /* 0x0000000705067892 */ /* 0x000fc8000f8ec0ff */
[----:B------:R-:W-:-:S03]  /*1320*/  UISETP.NE.AND UP1, UPT, UR6, URZ, UPT ;  /* 0x000000ff0600728c */ /* 0x000fc6000bf25270 */
[----:B------:R-:W-:Y:S08]  /*1330*/  BRA.U !UP0, `(.L_x_12) ;  /* 0x0000000108ec7547 */ /* 0x000ff0000b800000 */
[----:B------:R-:W0:Y:S01]  /*1340*/  LDC.64 R6, c[0x0][0x380] ;  /* 0x0000e000ff067b82 */ /* 0x000e220000000a00 */
[----:B------:R-:W-:-:S05]  /*1350*/  IADD3 R9, PT, PT, R3, R8, RZ ;  /* 0x0000000803097210 */ /* 0x000fca0007ffe0ff */
[----:B------:R-:W-:-:S05]  /*1360*/  IMAD R9, R14, R9, R13 ;  /* 0x000000090e097224 */ /* 0x000fca00078e020d */
[----:B------:R-:W-:Y:S01]  /*1370*/  IADD3 R19, PT, PT, R14, R9, RZ ;  /* 0x000000090e137210 */ /* 0x000fe20007ffe0ff */
[----:B0-----:R-:W-:-:S05]  /*1380*/  IMAD.WIDE.U32 R16, R9, 0x4, R6 ;  /* 0x0000000409107825 */ /* 0x001fca00078e0006 */
[----:B------:R0:W2:Y:S01]  /*1390*/  LDG.E R9, desc[UR8][R16.64] ;  /* 0x0000000810097981 */ /* 0x0000a2000c1e1900 */
[----:B------:R-:W-:Y:S01]  /*13a0*/  IMAD.WIDE.U32 R10, R19, 0x4, R6 ;  /* 0x00000004130a7825 */ /* 0x000fe200078e0006 */
[----:B------:R-:W-:-:S05]  /*13b0*/  IADD3 R19, PT, PT, R14, R19, RZ ;  /* 0x000000130e137210 */ /* 0x000fca0007ffe0ff */
[----:B------:R-:W3:Y:S01]  /*13c0*/  LDG.E R10, desc[UR8][R10.64] ;  /* 0x000000080a0a7981 */ /* 0x000ee2000c1e1900 */
[----:B------:R-:W-:Y:S01]  /*13d0*/  IMAD.WIDE.U32 R20, R19, 0x4, R6 ;  /* 0x0000000413147825 */ /* 0x000fe200078e0006 */
[----:B------:R-:W-:-:S04]  /*13e0*/  IADD3 R25, PT, PT, R14, R19, RZ ;  /* 0x000000130e197210 */ /* 0x000fc80007ffe0ff */
[----:B------:R1:W4:Y:S01]  /*13f0*/  LDG.E R19, desc[UR8][R20.64] ;  /* 0x0000000814137981 */ /* 0x000322000c1e1900 */
[----:B------:R-:W-:Y:S01]  /*1400*/  IMAD.WIDE.U32 R22, R25, 0x4, R6 ;  /* 0x0000000419167825 */ /* 0x000fe200078e0006 */
[----:B------:R-:W-:-:S04]  /*1410*/  IADD3 R25, PT, PT, R14, R25, RZ ;  /* 0x000000190e197210 */ /* 0x000fc80007ffe0ff */
[----:B------:R-:W5:Y:S01]  /*1420*/  LDG.E R18, desc[UR8][R22.64] ;  /* 0x0000000816127981 */ /* 0x000f62000c1e1900 */
[----:B------:R-:W-:Y:S01]  /*1430*/  IMAD.WIDE.U32 R26, R25, 0x4, R6 ;  /* 0x00000004191a7825 */ /* 0x000fe200078e0006 */
[----:B------:R-:W-:-:S04]  /*1440*/  IADD3 R25, PT, PT, R14, R25, RZ ;  /* 0x000000190e197210 */ /* 0x000fc80007ffe0ff */
[----:B------:R-:W5:Y:S01]  /*1450*/  LDG.E R12, desc[UR8][R26.64] ;  /* 0x000000081a0c7981 */ /* 0x000f62000c1e1900 */
[----:B------:R-:W-:Y:S01]  /*1460*/  IMAD.WIDE.U32 R28, R25, 0x4, R6 ;  /* 0x00000004191c7825 */ /* 0x000fe200078e0006 */
[----:B------:R-:W-:-:S04]  /*1470*/  IADD3 R25, PT, PT, R14, R25, RZ ;  /* 0x000000190e197210 */ /* 0x000fc80007ffe0ff */
[----:B------:R-:W5:Y:S01]  /*1480*/  LDG.E R11, desc[UR8][R28.64] ;  /* 0x000000081c0b7981 */ /* 0x000f62000c1e1900 */
[----:B0-----:R-:W-:Y:S01]  /*1490*/  IMAD.WIDE.U32 R16, R25, 0x4, R6 ;  /* 0x0000000419107825 */ /* 0x001fe200078e0006 */
[----:B------:R-:W-:-:S05]  /*14a0*/  IADD3 R25, PT, PT, R14, R25, RZ ;  /* 0x000000190e197210 */ /* 0x000fca0007ffe0ff */
[----:B------:R-:W5:Y:S01]  /*14b0*/  LDG.E R16, desc[UR8][R16.64] ;  /* 0x0000000810107981 */ /* 0x000f62000c1e1900 */
[----:B------:R-:W-:-:S05]  /*14c0*/  IMAD.WIDE.U32 R6, R25, 0x4, R6 ;  /* 0x0000000419067825 */ /* 0x000fca00078e0006 */
[----:B------:R0:W5:Y:S01]  /*14d0*/  LDG.E R22, desc[UR8][R6.64] ;  /* 0x0000000806167981 */ /* 0x000162000c1e1900 */
[----:B------:R-:W-:Y:S01]  /*14e0*/  IADD3 R3, PT, PT, R3, 0x8, RZ ;  /* 0x0000000803037810 */ /* 0x000fe20007ffe0ff */
[----:B--2---:R-:W1:Y:S08]  /*14f0*/  F2I.TRUNC.NTZ R9, R9 ;  /* 0x0000000900097305 */ /* 0x004e70000020f100 */
[----:B---3--:R-:W2:Y:S01]  /*1500*/  F2I.TRUNC.NTZ R10, R10 ;  /* 0x0000000a000a7305 */ /* 0x008ea2000020f100 */
[----:B-1----:R-:W-:-:S07]  /*1510*/  I2FP.F32.S32 R21, R9 ;  /* 0x0000000900157245 */ /* 0x002fce0000201400 */
[----:B----4-:R-:W0:Y:S01]  /*1520*/  F2I.TRUNC.NTZ R19, R19 ;  /* 0x0000001300137305 */ /* 0x010e22000020f100 */
[----:B------:R-:W-:-:S04]  /*1530*/  FSETP.GEU.AND P1, PT, R24, R21, PT ;  /* 0x000000151800720b */ /* 0x000fc80003f2e000 */
[----:B------:R-:W-:-:S03]  /*1540*/  FSEL R21, R21, R24, !P1 ;  /* 0x0000001815157208 */ /* 0x000fc60004800000 */
[----:B-----5:R-:W1:Y:S01]  /*1550*/  F2I.TRUNC.NTZ R18, R18 ;  /* 0x0000001200127305 */ /* 0x020e62000020f100 */
[----:B--2---:R-:W-:-:S04]  /*1560*/  I2FP.F32.S32 R20, R10 ;  /* 0x0000000a00147245 */ /* 0x004fc80000201400 */
[----:B------:R-:W-:Y:S02]  /*1570*/  FSETP.GEU.AND P1, PT, R21, R20, PT ;  /* 0x000000141500720b */ /* 0x000fe40003f2e000 */
[----:B0-----:R-:W-:Y:S01]  /*1580*/  I2FP.F32.S32 R7, R19 ;  /* 0x0000001300077245 */ /* 0x001fe20000201400 */
[----:B------:R-:W0:Y:S01]  /*1590*/  F2I.TRUNC.NTZ R12, R12 ;  /* 0x0000000c000c7305 */ /* 0x000e22000020f100 */
[----:B------:R-:W-:-:S04]  /*15a0*/  FSEL R20, R20, R21, !P1 ;  /* 0x0000001514147208 */ /* 0x000fc80004800000 */
[----:B------:R-:W-:Y:S02]  /*15b0*/  FSETP.GEU.AND P1, PT, R20, R7, PT ;  /* 0x000000071400720b */ /* 0x000fe40003f2e000 */
[----:B-1----:R-:W-:Y:S01]  /*15c0*/  I2FP.F32.S32 R6, R18 ;  /* 0x0000001200067245 */ /* 0x002fe20000201400 */
[----:B------:R-:W1:Y:S01]  /*15d0*/  F2I.TRUNC.NTZ R11, R11 ;  /* 0x0000000b000b7305 */ /* 0x000e62000020f100 */
[----:B------:R-:W-:-:S04]  /*15e0*/  FSEL R7, R7, R20, !P1 ;  /* 0x0000001407077208 */ /* 0x000fc80004800000 */
[----:B------:R-:W-:-:S03]  /*15f0*/  FSETP.GEU.AND P1, PT, R7, R6, PT ;  /* 0x000000060700720b */ /* 0x000fc60003f2e000 */
[----:B------:R-:W2:Y:S01]  /*1600*/  F2I.TRUNC.NTZ R16, R16 ;  /* 0x0000001000107305 */ /* 0x000ea2000020f100 */
[----:B------:R-:W-:Y:S02]  /*1610*/  FSEL R6, R6, R7, !P1 ;  /* 0x0000000706067208 */ /* 0x000fe40004800000 */
[----:B0-----:R-:W-:-:S04]  /*1620*/  I2FP.F32.S32 R7, R12 ;  /* 0x0000000c00077245 */ /* 0x001fc80000201400 */
[----:B------:R-:W-:Y:S01]  /*1630*/  FSETP.GEU.AND P1, PT, R6, R7, PT ;  /* 0x000000070600720b */ /* 0x000fe20003f2e000 */
[----:B------:R-:W0:Y:S03]  /*1640*/  F2I.TRUNC.NTZ R22, R22 ;  /* 0x0000001600167305 */ /* 0x000e26000020f100 */
[----:B------:R-:W-:Y:S02]  /*1650*/  FSEL R6, R7, R6, !P1 ;  /* 0x0000000607067208 */ /* 0x000fe40004800000 */
[----:B-1----:R-:W-:Y:S02]  /*1660*/  I2FP.F32.S32 R7, R11 ;  /* 0x0000000b00077245 */ /* 0x002fe40000201400 */
[----:B--2---:R-:W-:Y:S02]  /*1670*/  I2FP.F32.S32 R9, R16 ;  /* 0x0000001000097245 */ /* 0x004fe40000201400 */
[----:B------:R-:W-:-:S04]  /*1680*/  FSETP.GEU.AND P1, PT, R6, R7, PT ;  /* 0x000000070600720b */ /* 0x000fc80003f2e000 */
[----:B------:R-:W-:Y:S02]  /*1690*/  FSEL R6, R7, R6, !P1 ;  /* 0x0000000607067208 */ /* 0x000fe40004800000 */
[----:B0-----:R-:W-:Y:S02]  /*16a0*/  I2FP.F32.S32 R7, R22 ;  /* 0x0000001600077245 */ /* 0x001fe40000201400 */
[----:B------:R-:W-:-:S04]  /*16b0*/  FSETP.GEU.AND P1, PT, R6, R9, PT ;  /* 0x000000090600720b */ /* 0x000fc80003f2e000 */
[----:B------:R-:W-:-:S04]  /*16c0*/  FSEL R6, R9, R6, !P1 ;  /* 0x0000000609067208 */ /* 0x000fc80004800000 */
[----:B------:R-:W-:-:S04]  /*16d0*/  FSETP.GEU.AND P1, PT, R6, R7, PT ;  /* 0x000000070600720b */ /* 0x000fc80003f2e000 */
[----:B------:R-:W-:-:S09]  /*16e0*/  FSEL R24, R7, R6, !P1 ;  /* 0x0000000607187208 */ /* 0x000fd20004800000 */
.L_x_12:
[----:B------:R-:W-:Y:S05]  /*16f0*/  BRA.U !UP1, `(.L_x_9) ;  /* 0x0000000109d07547 */ /* 0x000fea000b800000 */
[----:B------:R-:W-:Y:S02]  /*1700*/  UISETP.GE.U32.AND UP0, UPT, UR6, 0x4, UPT ;  /* 0x000000040600788c */ /* 0x000fe4000bf06070 */
[----:B------:R-:W-:-:S04]  /*1710*/  ULOP3.LUT UR4, UR5, 0x3, URZ, 0xc0, !UPT ;  /* 0x0000000305047892 */ /* 0x000fc8000f8ec0ff */
[----:B------:R-:W-:-:S03]  /*1720*/  UISETP.NE.AND UP1, UPT, UR4, URZ, UPT ;  /* 0x000000ff0400728c */ /* 0x000fc6000bf25270 */
[----:B------:R-:W-:Y:S08]  /*1730*/  BRA.U !UP0, `(.L_x_13) ;  /* 0x00000001087c7547 */ /* 0x000ff0000b800000 */
[----:B------:R-:W0:Y:S01]  /*1740*/  LDC.64 R6, c[0x0][0x380] ;  /* 0x0000e000ff067b82 */ /* 0x000e220000000a00 */
[----:B------:R-:W-:-:S05]  /*1750*/  IADD3 R8, PT, PT, R3, R8, RZ ;  /* 0x0000000803087210 */ /* 0x000fca0007ffe0ff */
[----:B------:R-:W-:-:S05]  /*1760*/  IMAD R11, R14, R8, R13 ;  /* 0x000000080e0b7224 */ /* 0x000fca00078e020d */
[----:B------:R-:W-:Y:S01]  /*1770*/  IADD3 R17, PT, PT, R14, R11, RZ ;  /* 0x0000000b0e117210 */ /* 0x000fe20007ffe0ff */
[----:B0-----:R-:W-:-:S03]  /*1780*/  IMAD.WIDE.U32 R8, R11, 0x4, R6 ;  /* 0x000000040b087825 */ /* 0x001fc600078e0006 */
[C---:B------:R-:W-:Y:S01]  /*1790*/  IADD3 R19, PT, PT, R14.reuse, R17, RZ ;  /* 0x000000110e137210 */ /* 0x040fe20007ffe0ff */
[--C-:B------:R-:W-:Y:S02]  /*17a0*/  IMAD.WIDE.U32 R10, R17, 0x4, R6.reuse ;  /* 0x00000004110a7825 */ /* 0x100fe400078e0006 */
[----:B------:R-:W2:Y:S02]  /*17b0*/  LDG.E R8, desc[UR8][R8.64] ;  /* 0x0000000808087981 */ /* 0x000ea4000c1e1900 */
[----:B------:R-:W-:Y:S02]  /*17c0*/  IMAD.WIDE.U32 R16, R19, 0x4, R6 ;  /* 0x0000000413107825 */ /* 0x000fe400078e0006 */
[----:B------:R-:W3:Y:S01]  /*17d0*/  LDG.E R10, desc[UR8][R10.64] ;  /* 0x000000080a0a7981 */ /* 0x000ee2000c1e1900 */
[----:B------:R-:W-:-:S03]  /*17e0*/  IADD3 R19, PT, PT, R14, R19, RZ ;  /* 0x000000130e137210 */ /* 0x000fc60007ffe0ff */
[----:B------:R-:W4:Y:S02]  /*17f0*/  LDG.E R16, desc[UR8][R16.64] ;  /* 0x0000000810107981 */ /* 0x000f24000c1e1900 */
[----:B------:R-:W-:-:S06]  /*1800*/  IMAD.WIDE.U32 R6, R19, 0x4, R6 ;  /* 0x0000000413067825 */ /* 0x000fcc00078e0006 */
[----:B------:R-:W5:Y:S01]  /*1810*/  LDG.E R6, desc[UR8][R6.64] ;  /* 0x0000000806067981 */ /* 0x000f62000c1e1900 */
[----:B------:R-:W-:Y:S01]  /*1820*/  IADD3 R3, PT, PT, R3, 0x4, RZ ;  /* 0x0000000403037810 */ /* 0x000fe20007ffe0ff */
[----:B--2---:R-:W0:Y:S08]  /*1830*/  F2I.TRUNC.NTZ R12, R8 ;  /* 0x00000008000c7305 */ /* 0x004e30000020f100 */
[----:B---3--:R-:W1:Y:S01]  /*1840*/  F2I.TRUNC.NTZ R18, R10 ;  /* 0x0000000a00127305 */ /* 0x008e62000020f100 */
[----:B0-----:R-:W-:-:S07]  /*1850*/  I2FP.F32.S32 R9, R12 ;  /* 0x0000000c00097245 */ /* 0x001fce0000201400 */
[----:B-----5:R-:W0:Y:S01]  /*1860*/  F2I.TRUNC.NTZ R11, R6 ;  /* 0x00000006000b7305 */ /* 0x020e22000020f100 */
[----:B------:R-:W-:-:S04]  /*1870*/  FSETP.GEU.AND P1, PT, R24, R9, PT ;  /* 0x000000091800720b */ /* 0x000fc80003f2e000 */
[----:B------:R-:W-:-:S03]  /*1880*/  FSEL R9, R9, R24, !P1 ;  /* 0x0000001809097208 */ /* 0x000fc60004800000 */
[----:B----4-:R-:W2:Y:S01]  /*1890*/  F2I.TRUNC.NTZ R12, R16 ;  /* 0x00000010000c7305 */ /* 0x010ea2000020f100 */
[----:B-1----:R-:W-:-:S04]  /*18a0*/  I2FP.F32.S32 R18, R18 ;  /* 0x0000001200127245 */ /* 0x002fc80000201400 */
[----:B------:R-:W-:Y:S02]  /*18b0*/  FSETP.GEU.AND P1, PT, R9, R18, PT ;  /* 0x000000120900720b */ /* 0x000fe40003f2e000 */
[----:B0-----:R-:W-:Y:S02]  /*18c0*/  I2FP.F32.S32 R24, R11 ;  /* 0x0000000b00187245 */ /* 0x001fe40000201400 */
[----:B------:R-:W-:Y:S02]  /*18d0*/  FSEL R9, R18, R9, !P1 ;  /* 0x0000000912097208 */ /* 0x000fe40004800000 */
[----:B--2---:R-:W-:-:S04]  /*18e0*/  I2FP.F32.S32 R12, R12 ;  /* 0x0000000c000c7245 */ /* 0x004fc80000201400 */
[----:B------:R-:W-:-:S04]  /*18f0*/  FSETP.GEU.AND P1, PT, R9, R12, PT ;  /* 0x0000000c0900720b */ /* 0x000fc80003f2e000 */
[----:B------:R-:W-:-:S04]  /*1900*/  FSEL R9, R12, R9, !P1 ;  /* 0x000000090c097208 */ /* 0x000fc80004800000 */
[----:B------:R-:W-:-:S04]  /*1910*/  FSETP.GEU.AND P1, PT, R9, R24, PT ;  /* 0x000000180900720b */ /* 0x000fc80003f2e000 */
[----:B------:R-:W-:-:S09]  /*1920*/  FSEL R24, R24, R9, !P1 ;  /* 0x0000000918187208 */ /* 0x000fd20004800000 */
.L_x_13:
[----:B------:R-:W-:Y:S05]  /*1930*/  BRA.U !UP1, `(.L_x_9) ;  /* 0x0000000109407547 */ /* 0x000fea000b800000 */
[----:B------:R-:W0:Y:S01]  /*1940*/  LDCU.64 UR6, c[0x0][0x390] ;  /* 0x00007200ff0677ac */ /* 0x000e220008000a00 */
[----:B------:R-:W1:Y:S01]  /*1950*/  LDC.64 R8, c[0x0][0x380] ;  /* 0x0000e000ff087b82 */ /* 0x000e620000000a00 */
[----:B------:R-:W-:Y:S01]  /*1960*/  IADD3 R3, PT, PT, R3, 0x5, R2 ;  /* 0x0000000503037810 */ /* 0x000fe20007ffe002 */
[----:B------:R-:W-:-:S04]  /*1970*/  UIADD3 UR4, UPT, UPT, -UR4, URZ, URZ ;  /* 0x000000ff04047290 */ /* 0x000fc8000fffe1ff */
[----:B0-----:R-:W-:-:S04]  /*1980*/  IMAD R6, R3, UR7, R0 ;  /* 0x0000000703067c24 */ /* 0x001fc8000f8e0200 */
[----:B------:R-:W-:-:S07]  /*1990*/  IMAD R3, R6, UR6, R15 ;  /* 0x0000000606037c24 */ /* 0x000fce000f8e020f */
.L_x_14:
[----:B-1----:R-:W-:-:S06]  /*19a0*/  IMAD.WIDE.U32 R6, R3, 0x4, R8 ;  /* 0x0000000403067825 */ /* 0x002fcc00078e0008 */
[----:B------:R-:W2:Y:S01]  /*19b0*/  LDG.E R6, desc[UR8][R6.64] ;  /* 0x0000000806067981 */ /* 0x000ea2000c1e1900 */
[----:B------:R-:W-:Y:S01]  /*19c0*/  UIADD3 UR4, UPT, UPT, UR4, 0x1, URZ ;  /* 0x0000000104047890 */ /* 0x000fe2000fffe0ff */
[----:B------:R-:W-:-:S03]  /*19d0*/  IADD3 R3, PT, PT, R14, R3, RZ ;  /* 0x000000030e037210 */ /* 0x000fc60007ffe0ff */
[----:B------:R-:W-:Y:S01]  /*19e0*/  UISETP.NE.AND UP0, UPT, UR4, URZ, UPT ;  /* 0x000000ff0400728c */ /* 0x000fe2000bf05270 */
[----:B--2---:R-:W0:Y:S02]  /*19f0*/  F2I.TRUNC.NTZ R10, R6 ;  /* 0x00000006000a7305 */ /* 0x004e24000020f100 */
[----:B0-----:R-:W-:-:S04]  /*1a00*/  I2FP.F32.S32 R11, R10 ;  /* 0x0000000a000b7245 */ /* 0x001fc80000201400 */
[----:B------:R-:W-:-:S04]  /*1a10*/  FSETP.GEU.AND P1, PT, R24, R11, PT ;  /* 0x0000000b1800720b */ /* 0x000fc80003f2e000 */
[----:B------:R-:W-:Y:S01]  /*1a20*/  FSEL R24, R11, R24, !P1 ;  /* 0x000000180b187208 */ /* 0x000fe20004800000 */
[----:B------:R-:W-:Y:S08]  /*1a30*/  BRA.U UP0, `(.L_x_14) ;  /* 0xfffffffd00d87547 */ /* 0x000ff0000b83ffff */
.L_x_9:
[----:B0-----:R-:W-:Y:S01]  /*1a40*/  HFMA2 R3, -RZ, RZ, 0, 0 ;  /* 0x00000000ff037431 */ /* 0x001fe200000001ff */
[----:B------:R-:W-:Y:S06]  /*1a50*/  @!P0 BRA `(.L_x_15) ;  /* 0x0000001000848947 */ /* 0x000fec0003800000 */
[----:B------:R-:W-:Y:S01]  /*1a60*/  UISETP.GE.U32.AND UP0, UPT, UR5, 0x8, UPT ;  /* 0x000000080500788c */ /* 0x000fe2000bf06070 */
[----:B------:R-:W-:Y:S01]  /*1a70*/  IADD3 R9, PT, PT, R2, 0x5, RZ ;  /* 0x0000000502097810 */ /* 0x000fe20007ffe0ff */
[----:B------:R-:W-:Y:S01]  /*1a80*/  UMOV UR4, URZ ;  /* 0x000000ff00047c82 */ /* 0x000fe20008000000 */
[----:B------:R-:W-:-:S06]  /*1a90*/  MOV R3, RZ ;  /* 0x000000ff00037202 */ /* 0x000fcc0000000f00 */
        /* <DEDUP_REMOVED lines=10> */
[----:B------:R-:W-:Y:S01]  /*1b40*/  IADD3 R23, PT, PT, R2, 0xc, RZ ;  /* 0x0000000c02177810 */ /* 0x000fe20007ffe0ff */
[--C-:B0-----:R-:W-:Y:S01]  /*1b50*/  IMAD R6, R3, UR11, R0.reuse ;  /* 0x0000000b03067c24 */ /* 0x101fe2000f8e0200 */
[----:B------:R-:W-:Y:S01]  /*1b60*/  MOV R3, RZ ;  /* 0x000000ff00037202 */ /* 0x000fe20000000f00 */
        /* <DEDUP_REMOVED lines=11> */
[--C-:B------:R-:W-:Y:S02]  /*1c20*/  IMAD R21, R16, UR10, R15.reuse ;  /* 0x0000000a10157c24 */ /* 0x100fe4000f8e020f */
[--C-:B------:R-:W-:Y:S02]  /*1c30*/  IMAD R23, R18, UR10, R15.reuse ;  /* 0x0000000a12177c24 */ /* 0x100fe4000f8e020f */
[--C-:B------:R-:W-:Y:S02]  /*1c40*/  IMAD R25, R20, UR10, R15.reuse ;  /* 0x0000000a14197c24 */ /* 0x100fe4000f8e020f */
[----:B------:R-:W-:-:S07]  /*1c50*/  IMAD R35, R22, UR10, R15 ;  /* 0x0000000a16237c24 */ /* 0x000fce000f8e020f */
.L_x_17:
[----:B-1----:R-:W0:Y:S02]  /*1c60*/  LDC.64 R26, c[0x0][0x380] ;  /* 0x0000e000ff1a7b82 */ /* 0x002e240000000a00 */
[----:B0-----:R-:W-:-:S06]  /*1c70*/  IMAD.WIDE.U32 R28, R35, 0x4, R26 ;  /* 0x00000004231c7825 */ /* 0x001fcc00078e001a */
[----:B------:R-:W2:Y:S01]  /*1c80*/  LDG.E R29, desc[UR8][R28.64] ;  /* 0x000000081c1d7981 */ /* 0x000ea2000c1e1900 */
[----:B------:R-:W-:Y:S01]  /*1c90*/  HFMA2 R8, -RZ, RZ, 0.96630859375, -0.0022525787353515625 ;  /* 0x3bbb989dff087431 */ /* 0x000fe200000001ff */
[----:B------:R-:W-:Y:S01]  /*1ca0*/  MOV R18, 0x437c0000 ;  /* 0x437c000000127802 */ /* 0x000fe20000000f00 */
[----:B--2---:R-:W-:Y:S01]  /*1cb0*/  FADD R31, R29, -R24 ;  /* 0x800000181d1f7221 */ /* 0x004fe20000000000 */
[----:B------:R-:W-:-:S04]  /*1cc0*/  IMAD.WIDE.U32 R28, R7, 0x4, R26 ;  /* 0x00000004071c7825 */ /* 0x000fc800078e001a */
[----:B------:R-:W-:-:S04]  /*1cd0*/  FFMA.SAT R33, R31, R8, 0.5 ;  /* 0x3f0000001f217423 */ /* 0x000fc80000002008 */
[----:B------:R-:W-:-:S04]  /*1ce0*/  FFMA.RM R33, R33, R18, 12582913 ;  /* 0x4b40000121217423 */ /* 0x000fc80000004012 */
[C---:B------:R-:W-:Y:S01]  /*1cf0*/  FADD R6, R33.reuse, -12583039 ;  /* 0xcb40007f21067421 */ /* 0x040fe20000000000 */
[----:B------:R-:W-:-:S03]  /*1d00*/  SHF.L.U32 R16, R33, 0x17, RZ ;  /* 0x0000001721107819 */ /* 0x000fc600000006ff */
[----:B------:R-:W-:-:S04]  /*1d10*/  FFMA R6, R31, 1.4426950216293334961, -R6 ;  /* 0x3fb8aa3b1f067823 */ /* 0x000fc80000000806 */
[----:B------:R-:W-:Y:S01]  /*1d20*/  FFMA R6, R31, 1.925963033500011079e-08, R6 ;  /* 0x32a570601f067823 */ /* 0x000fe20000000006 */
[----:B------:R-:W-:-:S03]  /*1d30*/  IMAD.WIDE.U32 R30, R35, 0x4, R4 ;  /* 0x00000004231e7825 */ /* 0x000fc600078e0004 */
[----:B------:R-:W0:Y:S02]  /*1d40*/  MUFU.EX2 R37, R6 ;  /* 0x0000000600257308 */ /* 0x000e240000000800 */
[----:B0-----:R-:W-:-:S05]  /*1d50*/  FMUL R16, R16, R37 ;  /* 0x0000002510107220 */ /* 0x001fca0000400000 */
[----:B------:R0:W-:Y:S04]  /*1d60*/  STG.E desc[UR8][R30.64], R16 ;  /* 0x000000101e007986 */ /* 0x0001e8000c101908 */
[----:B------:R-:W2:Y:S02]  /*1d70*/  LDG.E R29, desc[UR8][R28.64] ;  /* 0x000000081c1d7981 */ /* 0x000ea4000c1e1900 */
        /* <DEDUP_REMOVED lines=8> */
[----:B------:R-:W-:-:S05]  /*1e00*/  IMAD.WIDE.U32 R32, R7, 0x4, R4 ;  /* 0x0000000407207825 */ /* 0x000fca00078e0004 */
[----:B------:R-:W1:Y:S02]  /*1e10*/  MUFU.EX2 R10, R10 ;  /* 0x0000000a000a7308 */ /* 0x000e640000000800 */
[----:B-1----:R-:W-:-:S05]  /*1e20*/  FMUL R12, R12, R10 ;  /* 0x0000000a0c0c7220 */ /* 0x002fca0000400000 */
[----:B------:R-:W-:Y:S04]  /*1e30*/  STG.E desc[UR8][R32.64], R12 ;  /* 0x0000000c20007986 */ /* 0x000fe8000c101908 */
[----:B------:R-:W0:Y:S02]  /*1e40*/  LDG.E R29, desc[UR8][R28.64] ;  /* 0x000000081c1d7981 */ /* 0x000e24000c1e1900 */
[----:B0-----:R-:W-:Y:S01]  /*1e50*/  FADD R31, R29, -R24 ;  /* 0x800000181d1f7221 */ /* 0x001fe20000000000 */
        /* <DEDUP_REMOVED lines=8> */
[----:B------:R-:W0:Y:S02]  /*1ee0*/  MUFU.EX2 R6, R6 ;  /* 0x0000000600067308 */ /* 0x000e240000000800 */
[----:B0-----:R-:W-:-:S05]  /*1ef0*/  FMUL R10, R10, R6 ;  /* 0x000000060a0a7220 */ /* 0x001fca0000400000 */
[----:B------:R0:W-:Y:S04]  /*1f00*/  STG.E desc[UR8][R30.64], R10 ;  /* 0x0000000a1e007986 */ /* 0x0001e8000c101908 */
[----:B------:R-:W2:Y:S01]  /*1f10*/  LDG.E R29, desc[UR8][R28.64] ;  /* 0x000000081c1d7981 */ /* 0x000ea2000c1e1900 */
[----:B0-----:R-:W-:-:S04]  /*1f20*/  IMAD.WIDE.U32 R30, R19, 0x4, R26 ;  /* 0x00000004131e7825 */ /* 0x001fc800078e001a */
[----:B--2---:R-:W-:-:S04]  /*1f30*/  FADD R33, R29, -R24 ;  /* 0x800000181d217221 */ /* 0x004fc80000000000 */
        /* <DEDUP_REMOVED lines=9> */
[----:B------:R-:W-:Y:S04]  /*1fd0*/  STG.E desc[UR8][R32.64], R6 ;  /* 0x0000000620007986 */ /* 0x000fe8000c101908 */
        /* <DEDUP_REMOVED lines=27> */
[----:B------:R-:W-:-:S04]  /*2190*/  IMAD.WIDE.U32 R26, R25, 0x4, R26 ;  /* 0x00000004191a7825 */ /* 0x000fc800078e001a */
[----:B--2---:R-:W-:-:S04]  /*21a0*/  FADD R31, R29, -R24 ;  /* 0x800000181d1f7221 */ /* 0x004fc80000000000 */
[----:B------:R-:W-:-:S04]  /*21b0*/  FFMA.SAT R30, R31, R8, 0.5 ;  /* 0x3f0000001f1e7423 */ /* 0x000fc80000002008 */
[----:B------:R-:W-:-:S04]  /*21c0*/  FFMA.RM R30, R30, R18, 12582913 ;  /* 0x4b4000011e1e7423 */ /* 0x000fc80000004012 */
[C---:B------:R-:W-:Y:S01]  /*21d0*/  FADD R34, R30.reuse, -12583039 ;  /* 0xcb40007f1e227421 */ /* 0x040fe20000000000 */
[----:B------:R-:W-:-:S03]  /*21e0*/  SHF.L.U32 R22, R30, 0x17, RZ ;  /* 0x000000171e167819 */ /* 0x000fc600000006ff */
[----:B------:R-:W-:-:S04]  /*21f0*/  FFMA R34, R31, 1.4426950216293334961, -R34 ;  /* 0x3fb8aa3b1f227823 */ /* 0x000fc80000000822 */
[----:B------:R-:W-:-:S04]  /*2200*/  FFMA R34, R31, 1.925963033500011079e-08, R34 ;  /* 0x32a570601f227823 */ /* 0x000fc80000000022 */
[----:B------:R-:W1:Y:S02]  /*2210*/  MUFU.EX2 R31, R34 ;  /* 0x00000022001f7308 */ /* 0x000e640000000800 */
[----:B-1----:R-:W-:Y:S01]  /*2220*/  FMUL R22, R22, R31 ;  /* 0x0000001f16167220 */ /* 0x002fe20000400000 */
[----:B------:R-:W-:-:S05]  /*2230*/  IMAD.WIDE.U32 R30, R23, 0x4, R4 ;  /* 0x00000004171e7825 */ /* 0x000fca00078e0004 */
[----:B------:R1:W-:Y:S04]  /*2240*/  STG.E desc[UR8][R30.64], R22 ;  /* 0x000000161e007986 */ /* 0x0003e8000c101908 */
[----:B------:R-:W2:Y:S01]  /*2250*/  LDG.E R27, desc[UR8][R26.64] ;  /* 0x000000081a1b7981 */ /* 0x000ea2000c1e1900 */
[----:B------:R-:W-:Y:S01]  /*2260*/  FADD R3, R16, R3 ;  /* 0x0000000310037221 */ /* 0x000fe20000000000 */
[----:B------:R-:W-:Y:S01]  /*2270*/  UIADD3 UR6, UPT, UPT, UR6, 0x8, URZ ;  /* 0x0000000806067890 */ /* 0x000fe2000fffe0ff */
[C---:B------:R-:W-:Y:S02]  /*2280*/  LEA R7, R14.reuse, R7, 0x3 ;  /* 0x000000070e077211 */ /* 0x040fe400078e18ff */
[----:B------:R-:W-:Y:S01]  /*2290*/  FADD R3, R3, R12 ;  /* 0x0000000c03037221 */ /* 0x000fe20000000000 */
[----:B------:R-:W-:Y:S01]  /*22a0*/  UISETP.NE.AND UP0, UPT, UR6, URZ, UPT ;  /* 0x000000ff0600728c */ /* 0x000fe2000bf05270 */
[----:B------:R-:W-:-:S02]  /*22b0*/  LEA R11, R14, R11, 0x3 ;  /* 0x0000000b0e0b7211 */ /* 0x000fc400078e18ff */
[----:B------:R-:W-:Y:S01]  /*22c0*/  FADD R3, R3, R10 ;  /* 0x0000000a03037221 */ /* 0x000fe20000000000 */
[C---:B------:R-:W-:Y:S02]  /*22d0*/  LEA R17, R14.reuse, R17, 0x3 ;  /* 0x000000110e117211 */ /* 0x040fe400078e18ff */
[C---:B------:R-:W-:Y:S01]  /*22e0*/  LEA R19, R14.reuse, R19, 0x3 ;  /* 0x000000130e137211 */ /* 0x040fe200078e18ff */
[----:B------:R-:W-:Y:S01]  /*22f0*/  FADD R6, R3, R6 ;  /* 0x0000000603067221 */ /* 0x000fe20000000000 */
[C---:B------:R-:W-:Y:S02]  /*2300*/  LEA R21, R14.reuse, R21, 0x3 ;  /* 0x000000150e157211 */ /* 0x040fe400078e18ff */
[----:B------:R-:W-:Y:S01]  /*2310*/  LEA R23, R14, R23, 0x3 ;  /* 0x000000170e177211 */ /* 0x000fe200078e18ff */
[----:B------:R-:W-:Y:S01]  /*2320*/  FADD R37, R6, R37 ;  /* 0x0000002506257221 */ /* 0x000fe20000000000 */
[----:B------:R-:W-:-:S03]  /*2330*/  LEA R35, R14, R35, 0x3 ;  /* 0x000000230e237211 */ /* 0x000fc600078e18ff */
[----:B------:R-:W-:-:S04]  /*2340*/  FADD R37, R37, R20 ;  /* 0x0000001425257221 */ /* 0x000fc80000000000 */
[----:B------:R-:W-:Y:S01]  /*2350*/  FADD R37, R37, R22 ;  /* 0x0000001625257221 */ /* 0x000fe20000000000 */
[----:B--2---:R-:W-:Y:S01]  /*2360*/  FADD R29, R27, -R24 ;  /* 0x800000181b1d7221 */ /* 0x004fe20000000000 */
[----:B------:R-:W-:Y:S01]  /*2370*/  IMAD.WIDE.U32 R26, R25, 0x4, R4 ;  /* 0x00000004191a7825 */ /* 0x000fe200078e0004 */
[----:B------:R-:W-:-:S03]  /*2380*/  LEA R25, R14, R25, 0x3 ;  /* 0x000000190e197211 */ /* 0x000fc600078e18ff */
[----:B0-----:R-:W-:-:S04]  /*2390*/  FFMA.SAT R33, R29, R8, 0.5 ;  /* 0x3f0000001d217423 */ /* 0x001fc80000002008 */
[----:B------:R-:W-:-:S04]  /*23a0*/  FFMA.RM R33, R33, R18, 12582913 ;  /* 0x4b40000121217423 */ /* 0x000fc80000004012 */
[C---:B------:R-:W-:Y:S01]  /*23b0*/  FADD R8, R33.reuse, -12583039 ;  /* 0xcb40007f21087421 */ /* 0x040fe20000000000 */
[----:B------:R-:W-:-:S03]  /*23c0*/  SHF.L.U32 R33, R33, 0x17, RZ ;  /* 0x0000001721217819 */ /* 0x000fc600000006ff */
[----:B------:R-:W-:-:S04]  /*23d0*/  FFMA R8, R29, 1.4426950216293334961, -R8 ;  /* 0x3fb8aa3b1d087823 */ /* 0x000fc80000000808 */
[----:B------:R-:W-:-:S06]  /*23e0*/  FFMA R8, R29, 1.925963033500011079e-08, R8 ;  /* 0x32a570601d087823 */ /* 0x000fcc0000000008 */
[----:B------:R-:W0:Y:S02]  /*23f0*/  MUFU.EX2 R8, R8 ;  /* 0x0000000800087308 */ /* 0x000e240000000800 */
[----:B0-----:R-:W-:-:S04]  /*2400*/  FMUL R33, R33, R8 ;  /* 0x0000000821217220 */ /* 0x001fc80000400000 */
[----:B------:R-:W-:Y:S01]  /*2410*/  FADD R3, R37, R33 ;  /* 0x0000002125037221 */ /* 0x000fe20000000000 */
[----:B------:R1:W-:Y:S01]  /*2420*/  STG.E desc[UR8][R26.64], R33 ;  /* 0x000000211a007986 */ /* 0x0003e2000c101908 */
[----:B------:R-:W-:Y:S05]  /*2430*/  BRA.U UP0, `(.L_x_17) ;  /* 0xfffffff900087547 */ /* 0x000fea000b83ffff */
.L_x_16:
[----:B------:R-:W-:-:S09]  /*2440*/  ULOP3.LUT UP0, UR6, UR5, 0x7, URZ, 0xc0, !UPT ;  /* 0x0000000705067892 */ /* 0x000fd2000f80c0ff */
[----:B------:R-:W-:Y:S05]  /*2450*/  BRA.U !UP0, `(.L_x_15) ;  /* 0x0000000908047547 */ /* 0x000fea000b800000 */
[----:B------:R-:W-:Y:S02]  /*2460*/  UISETP.GE.U32.AND UP0, UPT, UR6, 0x4, UPT ;  /* 0x000000040600788c */ /* 0x000fe4000bf06070 */
[----:B------:R-:W-:-:S04]  /*2470*/  ULOP3.LUT UR7, UR5, 0x3, URZ, 0xc0, !UPT ;  /* 0x0000000305077892 */ /* 0x000fc8000f8ec0ff */
[----:B------:R-:W-:-:S03]  /*2480*/  UISETP.NE.AND UP1, UPT, UR7, URZ, UPT ;  /* 0x000000ff0700728c */ /* 0x000fc6000bf25270 */
[----:B------:R-:W-:Y:S08]  /*2490*/  BRA.U !UP0, `(.L_x_18) ;  /* 0x0000000508047547 */ /* 0x000ff0000b800000 */
[----:B------:R-:W0:Y:S01]  /*24a0*/  LDC.64 R6, c[0x0][0x380] ;  /* 0x0000e000ff067b82 */ /* 0x000e220000000a00 */
[----:B------:R-:W-:-:S05]  /*24b0*/  IADD3 R8, PT, PT, R9, UR4, RZ ;  /* 0x0000000409087c10 */ /* 0x000fca000fffe0ff */
[----:B------:R-:W-:-:S04]  /*24c0*/  IMAD R11, R14, R8, R13 ;  /* 0x000000080e0b7224 */ /* 0x000fc800078e020d */
        /* <DEDUP_REMOVED lines=8> */
[----:B------:R-:W-:-:S04]  /*2550*/  FADD R12, R21, -12583039 ;  /* 0xcb40007f150c7421 */ /* 0x000fc80000000000 */
[----:B------:R-:W-:-:S04]  /*2560*/  FFMA R12, R19, 1.4426950216293334961, -R12 ;  /* 0x3fb8aa3b130c7823 */ /* 0x000fc8000000080c */
[----:B------:R-:W-:Y:S01]  /*2570*/  FFMA R20, R19, 1.925963033500011079e-08, R12 ;  /* 0x32a5706013147823 */ /* 0x000fe2000000000c */
[----:B------:R-:W-:Y:S02]  /*2580*/  SHF.L.U32 R12, R21, 0x17, RZ ;  /* 0x00000017150c7819 */ /* 0x000fe400000006ff */
[----:B------:R-:W-:Y:S01]  /*2590*/  IADD3 R21, PT, PT, R14, R11, RZ ;  /* 0x0000000b0e157210 */ /* 0x000fe20007ffe0ff */
[----:B------:R-:W0:Y:S02]  /*25a0*/  MUFU.EX2 R19, R20 ;  /* 0x0000001400137308 */ /* 0x000e240000000800 */
[----:B0-----:R-:W-:Y:S02]  /*25b0*/  FMUL R12, R12, R19 ;  /* 0x000000130c0c7220 */ /* 0x001fe40000400000 */
[----:B------:R-:W-:-:S03]  /*25c0*/  IMAD.WIDE.U32 R18, R21, 0x4, R6 ;  /* 0x0000000415127825 */ /* 0x000fc600078e0006 */
[----:B------:R0:W-:Y:S04]  /*25d0*/  STG.E desc[UR8][R16.64], R12 ;  /* 0x0000000c10007986 */ /* 0x0001e8000c101908 */
[----:B------:R-:W2:Y:S01]  /*25e0*/  LDG.E R19, desc[UR8][R18.64] ;  /* 0x0000000812137981 */ /* 0x000ea2000c1e1900 */
[----:B0-----:R-:W-:-:S04]  /*25f0*/  IMAD.WIDE.U32 R16, R21, 0x4, R4 ;  /* 0x0000000415107825 */ /* 0x001fc800078e0004 */
[----:B--2---:R-:W-:-:S04]  /*2600*/  FADD R11, R19, -R24 ;  /* 0x80000018130b7221 */ /* 0x004fc80000000000 */
[----:B------:R-:W-:-:S04]  /*2610*/  FFMA.SAT R23, R11, R8, 0.5 ;  /* 0x3f0000000b177423 */ /* 0x000fc80000002008 */
[----:B------:R-:W-:-:S04]  /*2620*/  FFMA.RM R23, R23, R10, 12582913 ;  /* 0x4b40000117177423 */ /* 0x000fc8000000400a */
[----:B------:R-:W-:-:S04]  /*2630*/  FADD R20, R23, -12583039 ;  /* 0xcb40007f17147421 */ /* 0x000fc80000000000 */
[----:B------:R-:W-:-:S04]  /*2640*/  FFMA R20, R11, 1.4426950216293334961, -R20 ;  /* 0x3fb8aa3b0b147823 */ /* 0x000fc80000000814 */
[----:B------:R-:W-:Y:S01]  /*2650*/  FFMA R20, R11, 1.925963033500011079e-08, R20 ;  /* 0x32a570600b147823 */ /* 0x000fe20000000014 */
[----:B------:R-:W-:Y:S02]  /*2660*/  SHF.L.U32 R11, R23, 0x17, RZ ;  /* 0x00000017170b7819 */ /* 0x000fe400000006ff */
[----:B------:R-:W-:-:S03]  /*2670*/  IADD3 R23, PT, PT, R14, R21, RZ ;  /* 0x000000150e177210 */ /* 0x000fc60007ffe0ff */
[----:B------:R-:W0:Y:S02]  /*2680*/  MUFU.EX2 R20, R20 ;  /* 0x0000001400147308 */ /* 0x000e240000000800 */
[----:B------:R-:W-:-:S04]  /*2690*/  IMAD.WIDE.U32 R18, R23, 0x4, R6 ;  /* 0x0000000417127825 */ /* 0x000fc800078e0006 */
        /* <DEDUP_REMOVED lines=11> */
[----:B------:R-:W-:-:S05]  /*2750*/  IADD3 R21, PT, PT, R14, R23, RZ ;  /* 0x000000170e157210 */ /* 0x000fca0007ffe0ff */
[----:B------:R-:W0:Y:S01]  /*2760*/  MUFU.EX2 R20, R20 ;  /* 0x0000001400147308 */ /* 0x000e220000000800 */
[----:B------:R-:W-:-:S04]  /*2770*/  IMAD.WIDE.U32 R6, R21, 0x4, R6 ;  /* 0x0000000415067825 */ /* 0x000fc800078e0006 */
[----:B0-----:R-:W-:-:S05]  /*2780*/  FMUL R25, R25, R20 ;  /* 0x0000001419197220 */ /* 0x001fca0000400000 */
[----:B------:R0:W-:Y:S04]  /*2790*/  STG.E desc[UR8][R16.64], R25 ;  /* 0x0000001910007986 */ /* 0x0001e8000c101908 */
[----:B------:R-:W2:Y:S01]  /*27a0*/  LDG.E R7, desc[UR8][R6.64] ;  /* 0x0000000806077981 */ /* 0x000ea2000c1e1900 */
[----:B------:R-:W-:Y:S01]  /*27b0*/  FADD R12, R3, R12 ;  /* 0x0000000c030c7221 */ /* 0x000fe20000000000 */
[----:B------:R-:W-:-:S03]  /*27c0*/  UIADD3 UR4, UPT, UPT, UR4, 0x4, URZ ;  /* 0x0000000404047890 */ /* 0x000fc6000fffe0ff */
[----:B------:R-:W-:-:S04]  /*27d0*/  FADD R12, R12, R11 ;  /* 0x0000000b0c0c7221 */ /* 0x000fc80000000000 */
[----:B------:R-:W-:Y:S01]  /*27e0*/  FADD R12, R12, R25 ;  /* 0x000000190c0c7221 */ /* 0x000fe20000000000 */
        /* <DEDUP_REMOVED lines=8> */
[----:B------:R-:W2:Y:S02]  /*2870*/  MUFU.EX2 R8, R8 ;  /* 0x0000000800087308 */ /* 0x000ea40000000800 */
[----:B--2---:R-:W-:-:S04]  /*2880*/  FMUL R23, R23, R8 ;  /* 0x0000000817177220 */ /* 0x004fc80000400000 */
[----:B------:R-:W-:Y:S01]  /*2890*/  FADD R3, R12, R23 ;  /* 0x000000170c037221 */ /* 0x000fe20000000000 */
[----:B------:R0:W-:Y:S06]  /*28a0*/  STG.E desc[UR8][R18.64], R23 ;  /* 0x0000001712007986 */ /* 0x0001ec000c101908 */
.L_x_18:
[----:B------:R-:W-:Y:S05]  /*28b0*/  BRA.U !UP1, `(.L_x_15) ;  /* 0x0000000109ec7547 */ /* 0x000fea000b800000 */
[----:B------:R-:W-:Y:S02]  /*28c0*/  UISETP.NE.AND UP0, UPT, UR7, 0x1, UPT ;  /* 0x000000010700788c */ /* 0x000fe4000bf05270 */
[----:B------:R-:W-:-:S04]  /*28d0*/  ULOP3.LUT UR6, UR5, 0x1, URZ, 0xc0, !UPT ;  /* 0x0000000105067892 */ /* 0x000fc8000f8ec0ff */
[----:B------:R-:W-:-:S03]  /*28e0*/  UISETP.NE.U32.AND UP1, UPT, UR6, 0x1, UPT ;  /* 0x000000010600788c */ /* 0x000fc6000bf25070 */
[----:B------:R-:W-:Y:S08]  /*28f0*/  BRA.U !UP0, `(.L_x_19) ;  /* 0x00000001088c7547 */ /* 0x000ff0000b800000 */
[----:B------:R-:W2:Y:S01]  /*2900*/  LDC.64 R6, c[0x0][0x380] ;  /* 0x0000e000ff067b82 */ /* 0x000ea20000000a00 */
[----:B------:R-:W-:-:S05]  /*2910*/  IADD3 R8, PT, PT, R9, UR4, RZ ;  /* 0x0000000409087c10 */ /* 0x000fca000fffe0ff */
[----:B0-----:R-:W-:-:S04]  /*2920*/  IMAD R19, R14, R8, R13 ;  /* 0x000000080e137224 */ /* 0x001fc800078e020d */
[----:B--2---:R-:W-:-:S06]  /*2930*/  IMAD.WIDE.U32 R10, R19, 0x4, R6 ;  /* 0x00000004130a7825 */ /* 0x004fcc00078e0006 */
[----:B------:R-:W2:Y:S01]  /*2940*/  LDG.E R11, desc[UR8][R10.64] ;  /* 0x000000080a0b7981 */ /* 0x000ea2000c1e1900 */
[----:B------:R-:W-:Y:S01]  /*2950*/  HFMA2 R21, -RZ, RZ, 0.96630859375, -0.0022525787353515625 ;  /* 0x3bbb989dff157431 */ /* 0x000fe200000001ff */
[----:B------:R-:W-:Y:S02]  /*2960*/  MOV R23, 0x437c0000 ;  /* 0x437c000000177802 */ /* 0x000fe40000000f00 */
[----:B------:R-:W-:-:S05]  /*2970*/  IADD3 R25, PT, PT, R14, R19, RZ ;  /* 0x000000130e197210 */ /* 0x000fca0007ffe0ff */
[----:B------:R-:W-:-:S04]  /*2980*/  IMAD.WIDE.U32 R6, R25, 0x4, R6 ;  /* 0x0000000419067825 */ /* 0x000fc800078e0006 */
[----:B--2---:R-:W-:Y:S01]  /*2990*/  FADD R8, R11, -R24 ;  /* 0x800000180b087221 */ /* 0x004fe20000000000 */
[----:B------:R-:W-:-:S04]  /*29a0*/  IMAD.WIDE.U32 R10, R19, 0x4, R4 ;  /* 0x00000004130a7825 */ /* 0x000fc800078e0004 */
[----:B------:R-:W-:-:S04]  /*29b0*/  FFMA.SAT R12, R8, R21, 0.5 ;  /* 0x3f000000080c7423 */ /* 0x000fc80000002015 */
[----:B------:R-:W-:-:S04]  /*29c0*/  FFMA.RM R12, R12, R23, 12582913 ;  /* 0x4b4000010c0c7423 */ /* 0x000fc80000004017 */
[C---:B------:R-:W-:Y:S01]  /*29d0*/  FADD R17, R12.reuse, -12583039 ;  /* 0xcb40007f0c117421 */ /* 0x040fe20000000000 */
[----:B------:R-:W-:-:S03]  /*29e0*/  SHF.L.U32 R12, R12, 0x17, RZ ;  /* 0x000000170c0c7819 */ /* 0x000fc600000006ff */
[----:B------:R-:W-:-:S04]  /*29f0*/  FFMA R17, R8, 1.4426950216293334961, -R17 ;  /* 0x3fb8aa3b08117823 */ /* 0x000fc80000000811 */
[----:B------:R-:W-:-:S06]  /*2a00*/  FFMA R17, R8, 1.925963033500011079e-08, R17 ;  /* 0x32a5706008117823 */ /* 0x000fcc0000000011 */
[----:B------:R-:W0:Y:S02]  /*2a10*/  MUFU.EX2 R17, R17 ;  /* 0x0000001100117308 */ /* 0x000e240000000800 */
[----:B0-----:R-:W-:-:S05]  /*2a20*/  FMUL R12, R12, R17 ;  /* 0x000000110c0c7220 */ /* 0x001fca0000400000 */
[----:B------:R2:W-:Y:S04]  /*2a30*/  STG.E desc[UR8][R10.64], R12 ;  /* 0x0000000c0a007986 */ /* 0x0005e8000c101908 */
[----:B------:R-:W3:Y:S01]  /*2a40*/  LDG.E R7, desc[UR8][R6.64] ;  /* 0x0000000806077981 */ /* 0x000ee2000c1e1900 */
[----:B------:R-:W-:Y:S01]  /*2a50*/  FADD R3, R3, R12 ;  /* 0x0000000c03037221 */ /* 0x000fe20000000000 */
[----:B------:R-:W-:Y:S01]  /*2a60*/  UIADD3 UR4, UPT, UPT, UR4, 0x2, URZ ;  /* 0x0000000204047890 */ /* 0x000fe2000fffe0ff */
[----:B---3--:R-:W-:-:S04]  /*2a70*/  FADD R8, R7, -R24 ;  /* 0x8000001807087221 */ /* 0x008fc80000000000 */
        /* <DEDUP_REMOVED lines=8> */
[----:B0-----:R-:W-:-:S04]  /*2b00*/  FMUL R18, R18, R19 ;  /* 0x0000001312127220 */ /* 0x001fc80000400000 */
[----:B------:R-:W-:Y:S01]  /*2b10*/  FADD R3, R3, R18 ;  /* 0x0000001203037221 */ /* 0x000fe20000000000 */
[----:B------:R2:W-:Y:S06]  /*2b20*/  STG.E desc[UR8][R16.64], R18 ;  /* 0x0000001210007986 */ /* 0x0005ec000c101908 */
.L_x_19:
[----:B------:R-:W-:Y:S05]  /*2b30*/  BRA.U UP1, `(.L_x_15) ;  /* 0x00000001014c7547 */ /* 0x000fea000b800000 */
[----:B------:R-:W3:Y:S01]  /*2b40*/  LDC.64 R6, c[0x0][0x380] ;  /* 0x0000e000ff067b82 */ /* 0x000ee20000000a00 */
[----:B------:R-:W-:-:S05]  /*2b50*/  IADD3 R9, PT, PT, R9, UR4, RZ ;  /* 0x0000000409097c10 */ /* 0x000fca000fffe0ff */
[----:B------:R-:W-:-:S04]  /*2b60*/  IMAD R9, R14, R9, R13 ;  /* 0x000000090e097224 */ /* 0x000fc800078e020d */
[----:B---3--:R-:W-:-:S06]  /*2b70*/  IMAD.WIDE.U32 R6, R9, 0x4, R6 ;  /* 0x0000000409067825 */ /* 0x008fcc00078e0006 */
[----:B------:R-:W3:Y:S01]  /*2b80*/  LDG.E R7, desc[UR8][R6.64] ;  /* 0x0000000806077981 */ /* 0x000ee2000c1e1900 */
[----:B--2---:R-:W-:Y:S01]  /*2b90*/  HFMA2 R11, -RZ, RZ, 0.96630859375, -0.0022525787353515625 ;  /* 0x3bbb989dff0b7431 */ /* 0x004fe200000001ff */
[----:B0-----:R-:W-:Y:S01]  /*2ba0*/  MOV R17, 0x437c0000 ;  /* 0x437c000000117802 */ /* 0x001fe20000000f00 */
[----:B------:R-:W-:-:S04]  /*2bb0*/  IMAD.WIDE.U32 R4, R9, 0x4, R4 ;  /* 0x0000000409047825 */ /* 0x000fc800078e0004 */
[----:B---3--:R-:W-:-:S04]  /*2bc0*/  FADD R24, R7, -R24 ;  /* 0x8000001807187221 */ /* 0x008fc80000000000 */
[----:B------:R-:W-:-:S04]  /*2bd0*/  FFMA.SAT R8, R24, R11, 0.5 ;  /* 0x3f00000018087423 */ /* 0x000fc8000000200b */
        /* <DEDUP_REMOVED lines=8> */
[----:B------:R3:W-:Y:S06]  /*2c60*/  STG.E desc[UR8][R4.64], R8 ;  /* 0x0000000804007986 */ /* 0x0007ec000c101908 */
.L_x_15:
[----:B------:R-:W-:Y:S05]  /*2c70*/  @!P0 EXIT ;  /* 0x000000000000894d */ /* 0x000fea0003800000 */
[----:B------:R-:W-:Y:S01]  /*2c80*/  UISETP.GE.U32.AND UP0, UPT, UR5, 0x8, UPT ;  /* 0x000000080500788c */ /* 0x000fe2000bf06070 */
[----:B--2---:R-:W-:Y:S01]  /*2c90*/  IADD3 R12, PT, PT, R2, 0x5, RZ ;  /* 0x00000005020c7810 */ /* 0x004fe20007ffe0ff */
[----:B------:R-:W-:Y:S01]  /*2ca0*/  ULOP3.LUT UR6, UR5, 0x7, URZ, 0xc0, !UPT ;  /* 0x0000000705067892 */ /* 0x000fe2000f8ec0ff */
[----:B------:R-:W-:-:S06]  /*2cb0*/  UMOV UR4, URZ ;  /* 0x000000ff00047c82 */ /* 0x000fcc0008000000 */
[----:B------:R-:W-:Y:S05]  /*2cc0*/  BRA.U !UP0, `(.L_x_20) ;  /* 0x0000000908b07547 */ /* 0x000fea000b800000 */
[----:B------:R-:W2:Y:S01]  /*2cd0*/  LDCU.64 UR10, c[0x0][0x390] ;  /* 0x00007200ff0a77ac */ /* 0x000ea20008000a00 */
[----:B0-----:R-:W0:Y:S01]  /*2ce0*/  LDC.64 R18, c[0x0][0x388] ;  /* 0x0000e200ff127b82 */ /* 0x001e220000000a00 */
[C---:B---3--:R-:W-:Y:S02]  /*2cf0*/  IADD3 R5, PT, PT, R2.reuse, 0x6, RZ ;  /* 0x0000000602057810 */ /* 0x048fe40007ffe0ff */
[C---:B------:R-:W-:Y:S01]  /*2d00*/  IADD3 R7, PT, PT, R2.reuse, 0x7, RZ ;  /* 0x0000000702077810 */ /* 0x040fe20007ffe0ff */
[----:B------:R-:W-:Y:S01]  /*2d10*/  ULOP3.LUT UR4, UR5, 0xfffffff8, URZ, 0xc0, !UPT ;  /* 0xfffffff805047892 */ /* 0x000fe2000f8ec0ff */
[C---:B------:R-:W-:Y:S02]  /*2d20*/  IADD3 R9, PT, PT, R2.reuse, 0x8, RZ ;  /* 0x0000000802097810 */ /* 0x040fe40007ffe0ff */
[C---:B------:R-:W-:Y:S01]  /*2d30*/  IADD3 R11, PT, PT, R2.reuse, 0x9, RZ ;  /* 0x00000009020b7810 */ /* 0x040fe20007ffe0ff */
[----:B------:R-:W-:Y:S01]  /*2d40*/  UIADD3 UR5, UPT, UPT, -UR4, URZ, URZ ;  /* 0x000000ff04057290 */ /* 0x000fe2000fffe1ff */
[----:B------:R-:W-:-:S02]  /*2d50*/  IADD3 R17, PT, PT, R2, 0xa, RZ ;  /* 0x0000000a02117810 */ /* 0x000fc40007ffe0ff */
[C---:B------:R-:W-:Y:S02]  /*2d60*/  IADD3 R21, PT, PT, R2.reuse, 0xb, RZ ;  /* 0x0000000b02157810 */ /* 0x040fe40007ffe0ff */
[----:B------:R-:W-:Y:S01]  /*2d70*/  IADD3 R23, PT, PT, R2, 0xc, RZ ;  /* 0x0000000c02177810 */ /* 0x000fe20007ffe0ff */
[--C-:B--2---:R-:W-:Y:S02]  /*2d80*/  IMAD R2, R5, UR11, R0.reuse ;  /* 0x0000000b05027c24 */ /* 0x104fe4000f8e0200 */
[--C-:B------:R-:W-:Y:S02]  /*2d90*/  IMAD R10, R7, UR11, R0.reuse ;  /* 0x0000000b070a7c24 */ /* 0x100fe4000f8e0200 */
[--C-:B------:R-:W-:Y:S02]  /*2da0*/  IMAD R4, R9, UR11, R0.reuse ;  /* 0x0000000b09047c24 */ /* 0x100fe4000f8e0200 */
[--C-:B------:R-:W-:Y:S02]  /*2db0*/  IMAD R8, R11, UR11, R0.reuse ;  /* 0x0000000b0b087c24 */ /* 0x100fe4000f8e0200 */
[----:B------:R-:W-:-:S02]  /*2dc0*/  IMAD R6, R17, UR11, R0 ;  /* 0x0000000b11067c24 */ /* 0x000fc4000f8e0200 */
[--C-:B------:R-:W-:Y:S02]  /*2dd0*/  IMAD R16, R21, UR11, R0.reuse ;  /* 0x0000000b15107c24 */ /* 0x100fe4000f8e0200 */
[--C-:B------:R-:W-:Y:S02]  /*2de0*/  IMAD R20, R23, UR11, R0.reuse ;  /* 0x0000000b17147c24 */ /* 0x100fe4000f8e0200 */
[----:B------:R-:W-:Y:S02]  /*2df0*/  IMAD R0, R12, UR11, R0 ;  /* 0x0000000b0c007c24 */ /* 0x000fe4000f8e0200 */
[--C-:B------:R-:W-:Y:S02]  /*2e00*/  IMAD R9, R4, UR10, R15.reuse ;  /* 0x0000000a04097c24 */ /* 0x100fe4000f8e020f */
[--C-:B------:R-:W-:Y:S02]  /*2e10*/  IMAD R7, R6, UR10, R15.reuse ;  /* 0x0000000a06077c24 */ /* 0x100fe4000f8e020f */
[----:B------:R-:W-:-:S02]  /*2e20*/  IMAD R11, R2, UR10, R15 ;  /* 0x0000000a020b7c24 */ /* 0x000fc4000f8e020f */
[--C-:B------:R-:W-:Y:S02]  /*2e30*/  IMAD R10, R10, UR10, R15.reuse ;  /* 0x0000000a0a0a7c24 */ /* 0x100fe4000f8e020f */
[--C-:B------:R-:W-:Y:S02]  /*2e40*/  IMAD R8, R8, UR10, R15.reuse ;  /* 0x0000000a08087c24 */ /* 0x100fe4000f8e020f */
[--C-:B------:R-:W-:Y:S02]  /*2e50*/  IMAD R6, R16, UR10, R15.reuse ;  /* 0x0000000a10067c24 */ /* 0x100fe4000f8e020f */
[--C-:B------:R-:W-:Y:S02]  /*2e60*/  IMAD R5, R20, UR10, R15.reuse ;  /* 0x0000000a14057c24 */ /* 0x100fe4000f8e020f */
[----:B------:R-:W-:-:S07]  /*2e70*/  IMAD R4, R0, UR10, R15 ;  /* 0x0000000a00047c24 */ /* 0x000fce000f8e020f */
.L_x_37:
[----:B0-----:R-:W-:-:S05]  /*2e80*/  IMAD.WIDE.U32 R16, R4, 0x4, R18 ;  /* 0x0000000404107825 */ /* 0x001fca00078e0012 */
[----:B------:R-:W2:Y:S01]  /*2e90*/  LDG.E R0, desc[UR8][R16.64] ;  /* 0x0000000810007981 */ /* 0x000ea2000c1e1900 */
[----:B------:R-:W0:Y:S01]  /*2ea0*/  MUFU.RCP R2, R3 ;  /* 0x0000000300027308 */ /* 0x000e220000001000 */
[----:B------:R-:W-:Y:S01]  /*2eb0*/  BSSY.RECONVERGENT B2, `(.L_x_21) ;  /* 0x000000b000027945 */ /* 0x000fe20003800200 */
[----:B0-----:R-:W-:-:S04]  /*2ec0*/  FFMA R15, R2, -R3, 1 ;  /* 0x3f800000020f7423 */ /* 0x001fc80000000803 */
[----:B------:R-:W-:Y:S02]  /*2ed0*/  FFMA R15, R2, R15, R2 ;  /* 0x0000000f020f7223 */ /* 0x000fe40000000002 */
[----:B--2---:R-:W0:Y:S02]  /*2ee0*/  FCHK P0, R0, R3 ;  /* 0x0000000300007302 */ /* 0x004e240000000000 */
[----:B------:R-:W-:-:S04]  /*2ef0*/  FFMA R2, R0, R15, RZ ;  /* 0x0000000f00027223 */ /* 0x000fc800000000ff */
[----:B------:R-:W-:-:S04]  /*2f00*/  FFMA R20, R2, -R3, R0 ;  /* 0x8000000302147223 */ /* 0x000fc80000000000 */
[----:B------:R-:W-:Y:S01]  /*2f10*/  FFMA R15, R15, R20, R2 ;  /* 0x000000140f0f7223 */ /* 0x000fe20000000002 */
[----:B0-----:R-:W-:Y:S06]  /*2f20*/  @!P0 BRA `(.L_x_22) ;  /* 0x00000000000c8947 */ /* 0x001fec0003800000 */
[----:B-1----:R-:W-:-:S07]  /*2f30*/  MOV R22, 0x2f50 ;  /* 0x00002f5000167802 */ /* 0x002fce0000000f00 */
[----:B------:R-:W-:Y:S05]  /*2f40*/  CALL.REL.NOINC `($__internal_1_$__cuda_sm3x_div_rn_noftz_f32_slowpath) ;  /* 0x00000014003c7944 */ /* 0x000fea0003c00000 */
[----:B------:R-:W-:-:S07]  /*2f50*/  MOV R15, R0 ;  /* 0x00000000000f7202 */ /* 0x000fce0000000f00 */
.L_x_22:
[----:B------:R-:W-:Y:S05]  /*2f60*/  BSYNC.RECONVERGENT B2 ;  /* 0x0000000000027941 */ /* 0x000fea0003800200 */
.L_x_21:
[----:B------:R-:W-:Y:S01]  /*2f70*/  IMAD.WIDE.U32 R20, R11, 0x4, R18 ;  /* 0x000000040b147825 */ /* 0x000fe200078e0012 */
[----:B------:R0:W-:Y:S04]  /*2f80*/  STG.E desc[UR8][R16.64], R15 ;  /* 0x0000000f10007986 */ /* 0x0001e8000c101908 */
[----:B------:R-:W2:Y:S01]  /*2f90*/  LDG.E R25, desc[UR8][R20.64] ;  /* 0x0000000814197981 */ /* 0x000ea2000c1e1900 */
[----:B------:R-:W3:Y:S01]  /*2fa0*/  MUFU.RCP R0, R3 ;  /* 0x0000000300007308 */ /* 0x000ee20000001000 */
[----:B------:R-:W-:Y:S01]  /*2fb0*/  BSSY.RECONVERGENT B2, `(.L_x_23) ;  /* 0x000000c000027945 */ /* 0x000fe20003800200 */
[----:B---3--:R-:W-:-:S04]  /*2fc0*/  FFMA R23, R0, -R3, 1 ;  /* 0x3f80000000177423 */ /* 0x008fc80000000803 */
[----:B------:R-:W-:Y:S02]  /*2fd0*/  FFMA R0, R0, R23, R0 ;  /* 0x0000001700007223 */ /* 0x000fe40000000000 */
[----:B--2---:R-:W2:Y:S02]  /*2fe0*/  FCHK P0, R25, R3 ;  /* 0x0000000319007302 */ /* 0x004ea40000000000 */
[----:B------:R-:W-:-:S04]  /*2ff0*/  FFMA R2, R0, R25, RZ ;  /* 0x0000001900027223 */ /* 0x000fc800000000ff */
[----:B------:R-:W-:-:S04]  /*3000*/  FFMA R23, R2, -R3, R25 ;  /* 0x8000000302177223 */ /* 0x000fc80000000019 */
[----:B------:R-:W-:Y:S01]  /*3010*/  FFMA R23, R0, R23, R2 ;  /* 0x0000001700177223 */ /* 0x000fe20000000002 */
[----:B0-2---:R-:W-:Y:S06]  /*3020*/  @!P0 BRA `(.L_x_24) ;  /* 0x0000000000108947 */ /* 0x005fec0003800000 */
[----:B------:R-:W-:Y:S02]  /*3030*/  MOV R0, R25 ;  /* 0x0000001900007202 */ /* 0x000fe40000000f00 */
[----:B-1----:R-:W-:-:S07]  /*3040*/  MOV R22, 0x3060 ;  /* 0x0000306000167802 */ /* 0x002fce0000000f00 */
[----:B------:R-:W-:Y:S05]  /*3050*/  CALL.REL.NOINC `($__internal_1_$__cuda_sm3x_div_rn_noftz_f32_slowpath) ;  /* 0x0000001000f87944 */ /* 0x000fea0003c00000 */
[----:B------:R-:W-:-:S07]  /*3060*/  MOV R23, R0 ;  /* 0x0000000000177202 */ /* 0x000fce0000000f00 */
.L_x_24:
[----:B------:R-:W-:Y:S05]  /*3070*/  BSYNC.RECONVERGENT B2 ;  /* 0x0000000000027941 */ /* 0x000fea0003800200 */
.L_x_23:
        /* <DEDUP_REMOVED lines=16> */
.L_x_26:
[----:B------:R-:W-:Y:S05]  /*3180*/  BSYNC.RECONVERGENT B2 ;  /* 0x0000000000027941 */ /* 0x000fea0003800200 */
.L_x_25:
        /* <DEDUP_REMOVED lines=16> */
.L_x_28:
[----:B------:R-:W-:Y:S05]  /*3290*/  BSYNC.RECONVERGENT B2 ;  /* 0x0000000000027941 */ /* 0x000fea0003800200 */
.L_x_27:
        /* <DEDUP_REMOVED lines=16> */
.L_x_30:
[----:B------:R-:W-:Y:S05]  /*33a0*/  BSYNC.RECONVERGENT B2 ;  /* 0x0000000000027941 */ /* 0x000fea0003800200 */
.L_x_29:
        /* <DEDUP_REMOVED lines=16> */
.L_x_32:
[----:B------:R-:W-:Y:S05]  /*34b0*/  BSYNC.RECONVERGENT B2 ;  /* 0x0000000000027941 */ /* 0x000fea0003800200 */
.L_x_31:
        /* <DEDUP_REMOVED lines=16> */
.L_x_34:
[----:B------:R-:W-:Y:S05]  /*35c0*/  BSYNC.RECONVERGENT B2 ;  /* 0x0000000000027941 */ /* 0x000fea0003800200 */
.L_x_33:
        /* <DEDUP_REMOVED lines=15> */
.L_x_36:
[----:B------:R-:W-:Y:S05]  /*36c0*/  BSYNC.RECONVERGENT B2 ;  /* 0x0000000000027941 */ /* 0x000fea0003800200 */
.L_x_35:
[----:B------:R2:W-:Y:S01]  /*36d0*/  STG.E desc[UR8][R20.64], R0 ;  /* 0x0000000014007986 */ /* 0x0005e2000c101908 */
[----:B------:R-:W-:Y:S01]  /*36e0*/  UIADD3 UR5, UPT, UPT, UR5, 0x8, URZ ;  /* 0x0000000805057890 */ /* 0x000fe2000fffe0ff */
[C---:B------:R-:W-:Y:S02]  /*36f0*/  LEA R11, R14.reuse, R11, 0x3 ;  /* 0x0000000b0e0b7211 */ /* 0x040fe400078e18ff */
[C---:B------:R-:W-:Y:S01]  /*3700*/  LEA R10, R14.reuse, R10, 0x3 ;  /* 0x0000000a0e0a7211 */ /* 0x040fe200078e18ff */
[----:B------:R-:W-:Y:S01]  /*3710*/  UISETP.NE.AND UP0, UPT, UR5, URZ, UPT ;  /* 0x000000ff0500728c */ /* 0x000fe2000bf05270 */
[C---:B------:R-:W-:Y:S02]  /*3720*/  LEA R9, R14.reuse, R9, 0x3 ;  /* 0x000000090e097211 */ /* 0x040fe400078e18ff */
[C---:B------:R-:W-:Y:S02]  /*3730*/  LEA R8, R14.reuse, R8, 0x3 ;  /* 0x000000080e087211 */ /* 0x040fe400078e18ff */
[----:B------:R-:W-:-:S02]  /*3740*/  LEA R7, R14, R7, 0x3 ;  /* 0x000000070e077211 */ /* 0x000fc400078e18ff */
[C---:B------:R-:W-:Y:S02]  /*3750*/  LEA R6, R14.reuse, R6, 0x3 ;  /* 0x000000060e067211 */ /* 0x040fe400078e18ff */
[C---:B------:R-:W-:Y:S02]  /*3760*/  LEA R5, R14.reuse, R5, 0x3 ;  /* 0x000000050e057211 */ /* 0x040fe400078e18ff */
[----:B------:R-:W-:Y:S01]  /*3770*/  LEA R4, R14, R4, 0x3 ;  /* 0x000000040e047211 */ /* 0x000fe200078e18ff */
[----:B--2---:R-:W-:Y:S06]  /*3780*/  BRA.U UP0, `(.L_x_37) ;  /* 0xfffffff500bc7547 */ /* 0x004fec000b83ffff */
.L_x_20:
[----:B------:R-:W-:-:S13]  /*3790*/  ISETP.NE.AND P0, PT, RZ, UR6, PT ;  /* 0x00000006ff007c0c */ /* 0x000fda000bf05270 */
[----:B------:R-:W-:Y:S05]  /*37a0*/  @!P0 EXIT ;  /* 0x000000000000894d */ /* 0x000fea0003800000 */
[----:B------:R-:W2:Y:S01]  /*37b0*/  LDCU UR5, c[0x0][0x398] ;  /* 0x00007300ff0577ac */ /* 0x000ea20008000800 */
[----:B------:R-:W-:Y:S02]  /*37c0*/  UISETP.GE.U32.AND UP0, UPT, UR6, 0x4, UPT ;  /* 0x000000040600788c */ /* 0x000fe4000bf06070 */
[----:B--2---:R-:W-:-:S07]  /*37d0*/  ULOP3.LUT UR5, UR5, 0x3, URZ, 0xc0, !UPT ;  /* 0x0000000305057892 */ /* 0x004fce000f8ec0ff */
[----:B------:R-:W-:Y:S05]  /*37e0*/  BRA.U !UP0, `(.L_x_38) ;  /* 0x0000000508347547 */ /* 0x000fea000b800000 */
[----:B------:R-:W2:Y:S01]  /*37f0*/  LDC.64 R6, c[0x0][0x388] ;  /* 0x0000e200ff067b82 */ /* 0x000ea20000000a00 */
[----:B---3--:R-:W-:-:S05]  /*3800*/  IADD3 R5, PT, PT, R12, UR4, RZ ;  /* 0x000000040c057c10 */ /* 0x008fca000fffe0ff */
[----:B------:R-:W-:-:S04]  /*3810*/  IMAD R5, R14, R5, R13 ;  /* 0x000000050e057224 */ /* 0x000fc800078e020d */
[----:B--2---:R-:W-:-:S05]  /*3820*/  IMAD.WIDE.U32 R6, R5, 0x4, R6 ;  /* 0x0000000405067825 */ /* 0x004fca00078e0006 */
        /* <DEDUP_REMOVED lines=9> */
[----:B--2---:R-:W-:Y:S06]  /*38c0*/  @!P0 BRA `(.L_x_40) ;  /* 0x0000000000108947 */ /* 0x004fec0003800000 */
[----:B------:R-:W-:Y:S02]  /*38d0*/  MOV R0, R15 ;  /* 0x0000000f00007202 */ /* 0x000fe40000000f00 */
[----:B-1----:R-:W-:-:S07]  /*38e0*/  MOV R22, 0x3900 ;  /* 0x0000390000167802 */ /* 0x002fce0000000f00 */
[----:B0-----:R-:W-:Y:S05]  /*38f0*/  CALL.REL.NOINC `($__internal_1_$__cuda_sm3x_div_rn_noftz_f32_slowpath) ;  /* 0x0000000800d07944 */ /* 0x001fea0003c00000 */
[----:B------:R-:W-:-:S07]  /*3900*/  MOV R11, R0 ;  /* 0x00000000000b7202 */ /* 0x000fce0000000f00 */
.L_x_40:
[----:B------:R-:W-:Y:S05]  /*3910*/  BSYNC.RECONVERGENT B2 ;  /* 0x0000000000027941 */ /* 0x000fea0003800200 */
.L_x_39:
[----:B------:R-:W2:Y:S01]  /*3920*/  LDC.64 R8, c[0x0][0x388] ;  /* 0x0000e200ff087b82 */ /* 0x000ea20000000a00 */
[----:B------:R-:W-:Y:S01]  /*3930*/  IADD3 R5, PT, PT, R14, R5, RZ ;  /* 0x000000050e057210 */ /* 0x000fe20007ffe0ff */
[----:B------:R3:W-:Y:S04]  /*3940*/  STG.E desc[UR8][R6.64], R11 ;  /* 0x0000000b06007986 */ /* 0x0007e8000c101908 */
[----:B--2---:R-:W-:-:S05]  /*3950*/  IMAD.WIDE.U32 R8, R5, 0x4, R8 ;  /* 0x0000000405087825 */ /* 0x004fca00078e0008 */
[----:B0-----:R-:W2:Y:S01]  /*3960*/  LDG.E R17, desc[UR8][R8.64] ;  /* 0x0000000808117981 */ /* 0x001ea2000c1e1900 */
        /* <DEDUP_REMOVED lines=8> */
[----:B0--3--:R-:W-:Y:S06]  /*39f0*/  @!P0 BRA `(.L_x_42) ;  /* 0x0000000000108947 */ /* 0x009fec0003800000 */
[----:B------:R-:W-:Y:S02]  /*3a00*/  MOV R0, R17 ;  /* 0x0000001100007202 */ /* 0x000fe40000000f00 */
[----:B-1----:R-:W-:-:S07]  /*3a10*/  MOV R22, 0x3a30 ;  /* 0x00003a3000167802 */ /* 0x002fce0000000f00 */
[----:B------:R-:W-:Y:S05]  /*3a20*/  CALL.REL.NOINC `($__internal_1_$__cuda_sm3x_div_rn_noftz_f32_slowpath) ;  /* 0x0000000800847944 */ /* 0x000fea0003c00000 */
[----:B------:R-:W-:-:S07]  /*3a30*/  MOV R15, R0 ;  /* 0x00000000000f7202 */ /* 0x000fce0000000f00 */
.L_x_42:
[----:B------:R-:W-:Y:S05]  /*3a40*/  BSYNC.RECONVERGENT B2 ;  /* 0x0000000000027941 */ /* 0x000fea0003800200 */
.L_x_41:
[----:B------:R-:W0:Y:S01]  /*3a50*/  LDC.64 R6, c[0x0][0x388] ;  /* 0x0000e200ff067b82 */ /* 0x000e220000000a00 */
[----:B------:R-:W-:Y:S01]  /*3a60*/  IADD3 R5, PT, PT, R14, R5, RZ ;  /* 0x000000050e057210 */ /* 0x000fe20007ffe0ff */
[----:B------:R2:W-:Y:S04]  /*3a70*/  STG.E desc[UR8][R8.64], R15 ;  /* 0x0000000f08007986 */ /* 0x0005e8000c101908 */
[----:B0-----:R-:W-:-:S05]  /*3a80*/  IMAD.WIDE.U32 R6, R5, 0x4, R6 ;  /* 0x0000000405067825 */ /* 0x001fca00078e0006 */
[----:B------:R-:W3:Y:S01]  /*3a90*/  LDG.E R17, desc[UR8][R6.64] ;  /* 0x0000000806117981 */ /* 0x000ee2000c1e1900 */
[----:B------:R-:W0:Y:S01]  /*3aa0*/  MUFU.RCP R0, R3 ;  /* 0x0000000300007308 */ /* 0x000e220000001000 */
[----:B------:R-:W-:Y:S01]  /*3ab0*/  BSSY.RECONVERGENT B2, `(.L_x_43) ;  /* 0x000000c000027945 */ /* 0x000fe20003800200 */
[----:B0-----:R-:W-:-:S04]  /*3ac0*/  FFMA R11, R0, -R3, 1 ;  /* 0x3f800000000b7423 */ /* 0x001fc80000000803 */
[----:B------:R-:W-:Y:S02]  /*3ad0*/  FFMA R0, R0, R11, R0 ;  /* 0x0000000b00007223 */ /* 0x000fe40000000000 */
[----:B---3--:R-:W0:Y:S02]  /*3ae0*/  FCHK P0, R17, R3 ;  /* 0x0000000311007302 */ /* 0x008e240000000000 */
        /* <DEDUP_REMOVED lines=8> */
.L_x_44:
[----:B------:R-:W-:Y:S05]  /*3b70*/  BSYNC.RECONVERGENT B2 ;  /* 0x0000000000027941 */ /* 0x000fea0003800200 */
.L_x_43:
        /* <DEDUP_REMOVED lines=17> */
.L_x_46:
[----:B------:R-:W-:Y:S05]  /*3c90*/  BSYNC.RECONVERGENT B2 ;  /* 0x0000000000027941 */ /* 0x000fea0003800200 */
.L_x_45:
[----:B------:R2:W-:Y:S01]  /*3ca0*/  STG.E desc[UR8][R4.64], R0 ;  /* 0x0000000004007986 */ /* 0x0005e2000c101908 */
[----:B------:R-:W-:-:S12]  /*3cb0*/  UIADD3 UR4, UPT, UPT, UR4, 0x4, URZ ;  /* 0x0000000404047890 */ /* 0x000fd8000fffe0ff */
.L_x_38:
[----:B------:R-:W-:-:S13]  /*3cc0*/  ISETP.NE.AND P0, PT, RZ, UR5, PT ;  /* 0x00000005ff007c0c */ /* 0x000fda000bf05270 */
[----:B------:R-:W-:Y:S05]  /*3cd0*/  @!P0 EXIT ;  /* 0x000000000000894d */ /* 0x000fea0003800000 */
[----:B------:R-:W-:-:S09]  /*3ce0*/  UISETP.NE.AND UP0, UPT, UR5, 0x1, UPT ;  /* 0x000000010500788c */ /* 0x000fd2000bf05270 */
[----:B------:R-:W-:Y:S05]  /*3cf0*/  BRA.U !UP0, `(.L_x_47) ;  /* 0x00000001089c7547 */ /* 0x000fea000b800000 */
[----:B------:R-:W4:Y:S01]  /*3d00*/  LDC.64 R6, c[0x0][0x388] ;  /* 0x0000e200ff067b82 */ /* 0x000f220000000a00 */
[----:B--23--:R-:W-:-:S05]  /*3d10*/  IADD3 R5, PT, PT, R12, UR4, RZ ;  /* 0x000000040c057c10 */ /* 0x00cfca000fffe0ff */
[----:B------:R-:W-:-:S04]  /*3d20*/  IMAD R5, R14, R5, R13 ;  /* 0x000000050e057224 */ /* 0x000fc800078e020d */
[----:B----4-:R-:W-:-:S05]  /*3d30*/  IMAD.WIDE.U32 R6, R5, 0x4, R6 ;  /* 0x0000000405067825 */ /* 0x010fca00078e0006 */
        /* <DEDUP_REMOVED lines=14> */
.L_x_49:
[----:B------:R-:W-:Y:S05]  /*3e20*/  BSYNC.RECONVERGENT B2 ;  /* 0x0000000000027941 */ /* 0x000fea0003800200 */
.L_x_48:
[----:B------:R-:W2:Y:S01]  /*3e30*/  LDC.64 R8, c[0x0][0x388] ;  /* 0x0000e200ff087b82 */ /* 0x000ea20000000a00 */
[----:B------:R-:W-:Y:S01]  /*3e40*/  IADD3 R5, PT, PT, R14, R5, RZ ;  /* 0x000000050e057210 */ /* 0x000fe20007ffe0ff */
[----:B------:R3:W-:Y:S04]  /*3e50*/  STG.E desc[UR8][R6.64], R11 ;  /* 0x0000000b06007986 */ /* 0x0007e8000c101908 */
[----:B--2---:R-:W-:-:S05]  /*3e60*/  IMAD.WIDE.U32 R4, R5, 0x4, R8 ;  /* 0x0000000405047825 */ /* 0x004fca00078e0008 */
[----:B------:R-:W2:Y:S01]  /*3e70*/  LDG.E R15, desc[UR8][R4.64] ;  /* 0x00000008040f7981 */ /* 0x000ea2000c1e1900 */
[----:B------:R-:W4:Y:S01]  /*3e80*/  MUFU.RCP R0, R3 ;  /* 0x0000000300007308 */ /* 0x000f220000001000 */
[----:B------:R-:W-:Y:S01]  /*3e90*/  BSSY.RECONVERGENT B2, `(.L_x_50) ;  /* 0x000000b000027945 */ /* 0x000fe20003800200 */
[----:B----4-:R-:W-:-:S04]  /*3ea0*/  FFMA R9, R0, -R3, 1 ;  /* 0x3f80000000097423 */ /* 0x010fc80000000803 */
[----:B------:R-:W-:Y:S02]  /*3eb0*/  FFMA R0, R0, R9, R0 ;  /* 0x0000000900007223 */ /* 0x000fe40000000000 */
[----:B--2---:R-:W2:Y:S02]  /*3ec0*/  FCHK P0, R15, R3 ;  /* 0x000000030f007302 */ /* 0x004ea40000000000 */
[----:B------:R-:W-:-:S04]  /*3ed0*/  FFMA R2, R0, R15, RZ ;  /* 0x0000000f00027223 */ /* 0x000fc800000000ff */
[----:B------:R-:W-:-:S04]  /*3ee0*/  FFMA R9, R2, -R3, R15 ;  /* 0x8000000302097223 */ /* 0x000fc8000000000f */
[----:B------:R-:W-:Y:S01]  /*3ef0*/  FFMA R0, R0, R9, R2 ;  /* 0x0000000900007223 */ /* 0x000fe20000000002 */
[----:B--23--:R-:W-:Y:S06]  /*3f00*/  @!P0 BRA `(.L_x_51) ;  /* 0x00000000000c8947 */ /* 0x00cfec0003800000 */
[----:B------:R-:W-:Y:S02]  /*3f10*/  MOV R0, R15 ;  /* 0x0000000f00007202 */ /* 0x000fe40000000f00 */
[----:B-1----:R-:W-:-:S07]  /*3f20*/  MOV R22, 0x3f40 ;  /* 0x00003f4000167802 */ /* 0x002fce0000000f00 */
[----:B0-----:R-:W-:Y:S05]  /*3f30*/  CALL.REL.NOINC `($__internal_1_$__cuda_sm3x_div_rn_noftz_f32_slowpath) ;  /* 0x0000000400407944 */ /* 0x001fea0003c00000 */
.L_x_51:
[----:B------:R-:W-:Y:S05]  /*3f40*/  BSYNC.RECONVERGENT B2 ;  /* 0x0000000000027941 */ /* 0x000fea0003800200 */
.L_x_50:
[----:B------:R4:W-:Y:S01]  /*3f50*/  STG.E desc[UR8][R4.64], R0 ;  /* 0x0000000004007986 */ /* 0x0009e2000c101908 */
[----:B------:R-:W-:-:S12]  /*3f60*/  UIADD3 UR4, UPT, UPT, UR4, 0x2, URZ ;  /* 0x0000000204047890 */ /* 0x000fd8000fffe0ff */
.L_x_47:
[----:B--2-4-:R-:W2:Y:S02]  /*3f70*/  LDC R0, c[0x0][0x398] ;  /* 0x0000e600ff007b82 */ /* 0x014ea40000000800 */
[----:B--2---:R-:W-:-:S04]  /*3f80*/  LOP3.LUT R0, R0, 0x1, RZ, 0xc0, !PT ;  /* 0x0000000100007812 */ /* 0x004fc800078ec0ff */
[----:B------:R-:W-:-:S13]  /*3f90*/  ISETP.NE.U32.AND P0, PT, R0, 0x1, PT ;  /* 0x000000010000780c */ /* 0x000fda0003f05070 */
[----:B------:R-:W-:Y:S05]  /*3fa0*/  @P0 EXIT ;  /* 0x000000000000094d */ /* 0x000fea0003800000 */
[----:B---3--:R-:W2:Y:S01]  /*3fb0*/  LDC.64 R4, c[0x0][0x388] ;  /* 0x0000e200ff047b82 */ /* 0x008ea20000000a00 */
[----:B------:R-:W-:-:S05]  /*3fc0*/  IADD3 R12, PT, PT, R12, UR4, RZ ;  /* 0x000000040c0c7c10 */ /* 0x000fca000fffe0ff */
        /* <DEDUP_REMOVED lines=15> */
.L_x_53:
[----:B------:R-:W-:Y:S05]  /*40c0*/  BSYNC.RECONVERGENT B2 ;  /* 0x0000000000027941 */ /* 0x000fea0003800200 */
.L_x_52:
[----:B------:R-:W-:Y:S01]  /*40d0*/  STG.E desc[UR8][R4.64], R0 ;  /* 0x0000000004007986 */ /* 0x000fe2000c101908 */
[----:B------:R-:W-:Y:S05]  /*40e0*/  EXIT ;  /* 0x000000000000794d */ /* 0x000fea0003800000 */
        .weak           $__internal_0_$__cuda_sm20_rcp_rn_f32_slowpath
        .type           $__internal_0_$__cuda_sm20_rcp_rn_f32_slowpath,@function
        .size           $__internal_0_$__cuda_sm20_rcp_rn_f32_slowpath,($__internal_1_$__cuda_sm3x_div_rn_noftz_f32_slowpath - $__internal_0_$__cuda_sm20_rcp_rn_f32_slowpath)
$__internal_0_$__cuda_sm20_rcp_rn_f32_slowpath:
[----:B------:R-:W-:Y:S01]  /*40f0*/  SHF.L.U32 R3, R4, 0x1, RZ ;  /* 0x0000000104037819 */ /* 0x000fe200000006ff */
[----:B------:R-:W-:Y:S03]  /*4100*/  BSSY.RECONVERGENT B1, `(.L_x_54) ;  /* 0x0000030000017945 */ /* 0x000fe60003800200 */
[----:B------:R-:W-:-:S04]  /*4110*/  SHF.R.U32.HI R16, RZ, 0x18, R3 ;  /* 0x00000018ff107819 */ /* 0x000fc80000011603 */
[----:B------:R-:W-:-:S13]  /*4120*/  ISETP.NE.U32.AND P0, PT, R16, RZ, PT ;  /* 0x000000ff1000720c */ /* 0x000fda0003f05070 */
[----:B------:R-:W-:Y:S05]  /*4130*/  @P0 BRA `(.L_x_55) ;  /* 0x0000000000280947 */ /* 0x000fea0003800000 */
[----:B------:R-:W-:-:S04]  /*4140*/  SHF.L.U32 R3, R4, 0x1, RZ ;  /* 0x0000000104037819 */ /* 0x000fc800000006ff */
[----:B------:R-:W-:-:S13]  /*4150*/  ISETP.NE.AND P0, PT, R3, RZ, PT ;  /* 0x000000ff0300720c */ /* 0x000fda0003f05270 */
[----:B------:R-:W-:Y:S01]  /*4160*/  @P0 FFMA R8, R4, 1.84467440737095516160e+19, RZ ;  /* 0x5f80000004080823 */ /* 0x000fe200000000ff */
[----:B------:R-:W-:Y:S08]  /*4170*/  @!P0 MUFU.RCP R7, R4 ;  /* 0x0000000400078308 */ /* 0x000ff00000001000 */
[----:B------:R-:W0:Y:S02]  /*4180*/  @P0 MUFU.RCP R3, R8 ;  /* 0x0000000800030308 */ /* 0x000e240000001000 */
[----:B0-----:R-:W-:-:S04]  /*4190*/  @P0 FFMA R10, R8, R3, -1 ;  /* 0xbf800000080a0423 */ /* 0x001fc80000000003 */
[----:B------:R-:W-:-:S04]  /*41a0*/  @P0 FADD.FTZ R10, -R10, -RZ ;  /* 0x800000ff0a0a0221 */ /* 0x000fc80000010100 */
[----:B------:R-:W-:-:S04]  /*41b0*/  @P0 FFMA R3, R3, R10, R3 ;  /* 0x0000000a03030223 */ /* 0x000fc80000000003 */
[----:B------:R-:W-:Y:S01]  /*41c0*/  @P0 FFMA R7, R3, 1.84467440737095516160e+19, RZ ;  /* 0x5f80000003070823 */ /* 0x000fe200000000ff */
[----:B------:R-:W-:Y:S06]  /*41d0*/  BRA `(.L_x_56) ;  /* 0x0000000000887947 */ /* 0x000fec0003800000 */
.L_x_55:
[----:B------:R-:W-:-:S04]  /*41e0*/  IADD3 R17, PT, PT, R16, -0xfd, RZ ;  /* 0xffffff0310117810 */ /* 0x000fc80007ffe0ff */
[----:B------:R-:W-:-:S13]  /*41f0*/  ISETP.GT.U32.AND P0, PT, R17, 0x1, PT ;  /* 0x000000011100780c */ /* 0x000fda0003f04070 */
[----:B------:R-:W-:Y:S05]  /*4200*/  @P0 BRA `(.L_x_57) ;  /* 0x0000000000780947 */ /* 0x000fea0003800000 */
[----:B------:R-:W-:Y:S01]  /*4210*/  LOP3.LUT R3, R4, 0x7fffff, RZ, 0xc0, !PT ;  /* 0x007fffff04037812 */ /* 0x000fe200078ec0ff */
[----:B------:R-:W-:-:S03]  /*4220*/  HFMA2 R12, -RZ, RZ, 0, 1.78813934326171875e-07 ;  /* 0x00000003ff0c7431 */ /* 0x000fc600000001ff */
[----:B------:R-:W-:-:S04]  /*4230*/  LOP3.LUT R3, R3, 0x3f800000, RZ, 0xfc, !PT ;  /* 0x3f80000003037812 */ /* 0x000fc800078efcff */
[----:B------:R-:W0:Y:S01]  /*4240*/  MUFU.RCP R8, R3 ;  /* 0x0000000300087308 */ /* 0x000e220000001000 */
[----:B------:R-:W-:Y:S01]  /*4250*/  SHF.L.U32 R12, R12, R17, RZ ;  /* 0x000000110c0c7219 */ /* 0x000fe200000006ff */
[----:B0-----:R-:W-:-:S04]  /*4260*/  FFMA R7, R3, R8, -1 ;  /* 0xbf80000003077423 */ /* 0x001fc80000000008 */
[----:B------:R-:W-:-:S04]  /*4270*/  FADD.FTZ R7, -R7, -RZ ;  /* 0x800000ff07077221 */ /* 0x000fc80000010100 */
[CCC-:B------:R-:W-:Y:S01]  /*4280*/  FFMA.RM R10, R8.reuse, R7.reuse, R8.reuse ;  /* 0x00000007080a7223 */ /* 0x1c0fe20000004008 */
[----:B------:R-:W-:-:S04]  /*4290*/  FFMA.RP R11, R8, R7, R8 ;  /* 0x00000007080b7223 */ /* 0x000fc80000008008 */
[C---:B------:R-:W-:Y:S02]  /*42a0*/  LOP3.LUT R7, R10.reuse, 0x7fffff, RZ, 0xc0, !PT ;  /* 0x007fffff0a077812 */ /* 0x040fe400078ec0ff */
[----:B------:R-:W-:Y:S02]  /*42b0*/  FSETP.NEU.FTZ.AND P0, PT, R10, R11, PT ;  /* 0x0000000b0a00720b */ /* 0x000fe40003f1d000 */
[----:B------:R-:W-:Y:S02]  /*42c0*/  LOP3.LUT R7, R7, 0x800000, RZ, 0xfc, !PT ;  /* 0x0080000007077812 */ /* 0x000fe400078efcff */
[----:B------:R-:W-:Y:S02]  /*42d0*/  SEL R8, RZ, 0xffffffff, !P0 ;  /* 0xffffffffff087807 */ /* 0x000fe40004000000 */
[----:B------:R-:W-:Y:S02]  /*42e0*/  LOP3.LUT R12, R12, R7, RZ, 0xc0, !PT ;  /* 0x000000070c0c7212 */ /* 0x000fe400078ec0ff */
[----:B------:R-:W-:-:S02]  /*42f0*/  IADD3 R8, PT, PT, -R8, RZ, RZ ;  /* 0x000000ff08087210 */ /* 0x000fc40007ffe1ff */
[-C--:B------:R-:W-:Y:S02]  /*4300*/  SHF.R.U32.HI R12, RZ, R17.reuse, R12 ;  /* 0x00000011ff0c7219 */ /* 0x080fe4000001160c */
[----:B------:R-:W-:Y:S02]  /*4310*/  LOP3.LUT P1, RZ, R8, R17, R7, 0xf8, !PT ;  /* 0x0000001108ff7212 */ /* 0x000fe4000782f807 */
[C---:B------:R-:W-:Y:S02]  /*4320*/  LOP3.LUT P0, RZ, R12.reuse, 0x1, RZ, 0xc0, !PT ;  /* 0x000000010cff7812 */ /* 0x040fe4000780c0ff */
[----:B------:R-:W-:Y:S02]  /*4330*/  LOP3.LUT P2, RZ, R12, 0x2, RZ, 0xc0, !PT ;  /* 0x000000020cff7812 */ /* 0x000fe4000784c0ff */
[----:B------:R-:W-:Y:S02]  /*4340*/  IADD3 R8, PT, PT, R16, -0xfc, RZ ;  /* 0xffffff0410087810 */ /* 0x000fe40007ffe0ff */
[----:B------:R-:W-:-:S02]  /*4350*/  PLOP3.LUT P0, PT, P0, P1, P2, 0xe0, 0x0 ;  /* 0x000000000000781c */ /* 0x000fc40000703c20 */
[----:B------:R-:W-:Y:S02]  /*4360*/  LOP3.LUT P1, RZ, R4, 0x7fffff, RZ, 0xc0, !PT ;  /* 0x007fffff04ff7812 */ /* 0x000fe4000782c0ff */
[----:B------:R-:W-:Y:S02]  /*4370*/  SEL R3, RZ, 0x1, !P0 ;  /* 0x00000001ff037807 */ /* 0x000fe40004000000 */
[----:B------:R-:W-:Y:S02]  /*4380*/  SHF.R.U32.HI R7, RZ, R8, R7 ;  /* 0x00000008ff077219 */ /* 0x000fe40000011607 */
[----:B------:R-:W-:-:S04]  /*4390*/  IADD3 R3, PT, PT, -R3, RZ, RZ ;  /* 0x000000ff03037210 */ /* 0x000fc80007ffe1ff */
[----:B------:R-:W-:-:S13]  /*43a0*/  ISETP.GE.AND P0, PT, R3, RZ, PT ;  /* 0x000000ff0300720c */ /* 0x000fda0003f06270 */
[----:B------:R-:W-:-:S04]  /*43b0*/  @!P0 IADD3 R7, PT, PT, R7, 0x1, RZ ;  /* 0x0000000107078810 */ /* 0x000fc80007ffe0ff */
[----:B------:R-:W-:-:S04]  /*43c0*/  @!P1 SHF.L.U32 R7, R7, 0x1, RZ ;  /* 0x0000000107079819 */ /* 0x000fc800000006ff */
[----:B------:R-:W-:Y:S01]  /*43d0*/  LOP3.LUT R7, R7, 0x80000000, R4, 0xf8, !PT ;  /* 0x8000000007077812 */ /* 0x000fe200078ef804 */
[----:B------:R-:W-:Y:S06]  /*43e0*/  BRA `(.L_x_56) ;  /* 0x0000000000047947 */ /* 0x000fec0003800000 */
.L_x_57:
[----:B------:R0:W1:Y:S02]  /*43f0*/  MUFU.RCP R7, R4 ;  /* 0x0000000400077308 */ /* 0x0000640000001000 */
.L_x_56:
[----:B------:R-:W-:Y:S05]  /*4400*/  BSYNC.RECONVERGENT B1 ;  /* 0x0000000000017941 */ /* 0x000fea0003800200 */
.L_x_54:
[----:B-1----:R-:W-:Y:S01]  /*4410*/  MOV R3, R7 ;  /* 0x0000000700037202 */ /* 0x002fe20000000f00 */
[----:B------:R-:W-:-:S04]  /*4420*/  HFMA2 R7, -RZ, RZ, 0, 0 ;  /* 0x00000000ff077431 */ /* 0x000fc800000001ff */
[----:B0-----:R-:W-:Y:S05]  /*4430*/  RET.REL.NODEC R6 `(_Z14gpuRegionLayerPKfPfjjjj) ;  /* 0xffffffb806f07950 */ /* 0x001fea0003c3ffff */
        .weak           $__internal_1_$__cuda_sm3x_div_rn_noftz_f32_slowpath
        .type           $__internal_1_$__cuda_sm3x_div_rn_noftz_f32_slowpath,@function
        .size           $__internal_1_$__cuda_sm3x_div_rn_noftz_f32_slowpath,(.L_x_147 - $__internal_1_$__cuda_sm3x_div_rn_noftz_f32_slowpath)
$__internal_1_$__cuda_sm3x_div_rn_noftz_f32_slowpath:
[----:B------:R-:W-:Y:S01]  /*4440*/  SHF.R.U32.HI R2, RZ, 0x17, R3 ;  /* 0x00000017ff027819 */ /* 0x000fe20000011603 */
[----:B------:R-:W-:Y:S01]  /*4450*/  BSSY.RECONVERGENT B0, `(.L_x_58) ;  /* 0x0000064000007945 */ /* 0x000fe20003800200 */
[----:B------:R-:W-:Y:S02]  /*4460*/  SHF.R.U32.HI R23, RZ, 0x17, R0 ;  /* 0x00000017ff177819 */ /* 0x000fe40000011600 */
[----:B------:R-:W-:Y:S02]  /*4470*/  LOP3.LUT R2, R2, 0xff, RZ, 0xc0, !PT ;  /* 0x000000ff02027812 */ /* 0x000fe400078ec0ff */
[----:B------:R-:W-:Y:S02]  /*4480*/  LOP3.LUT R23, R23, 0xff, RZ, 0xc0, !PT ;  /* 0x000000ff17177812 */ /* 0x000fe400078ec0ff */
[----:B------:R-:W-:Y:S02]  /*4490*/  IADD3 R24, PT, PT, R2, -0x1, RZ ;  /* 0xffffffff02187810 */ /* 0x000fe40007ffe0ff */
[----:B------:R-:W-:-:S02]  /*44a0*/  IADD3 R15, PT, PT, R23, -0x1, RZ ;  /* 0xffffffff170f7810 */ /* 0x000fc40007ffe0ff */
[----:B------:R-:W-:Y:S02]  /*44b0*/  ISETP.GT.U32.AND P0, PT, R24, 0xfd, PT ;  /* 0x000000fd1800780c */ /* 0x000fe40003f04070 */
[----:B------:R-:W-:Y:S02]  /*44c0*/  MOV R25, R3 ;  /* 0x0000000300197202 */ /* 0x000fe40000000f00 */
[----:B------:R-:W-:-:S13]  /*44d0*/  ISETP.GT.U32.OR P0, PT, R15, 0xfd, P0 ;  /* 0x000000fd0f00780c */ /* 0x000fda0000704470 */
[----:B------:R-:W-:Y:S01]  /*44e0*/  @!P0 MOV R15, RZ ;  /* 0x000000ff000f8202 */ /* 0x000fe20000000f00 */
[----:B------:R-:W-:Y:S06]  /*44f0*/  @!P0 BRA `(.L_x_59) ;  /* 0x0000000000608947 */ /* 0x000fec0003800000 */
[----:B------:R-:W-:Y:S02]  /*4500*/  FSETP.GTU.FTZ.AND P0, PT, |R0|, +INF , PT ;  /* 0x7f8000000000780b */ /* 0x000fe40003f1c200 */
[----:B------:R-:W-:-:S04]  /*4510*/  FSETP.GTU.FTZ.AND P1, PT, |R3|, +INF , PT ;  /* 0x7f8000000300780b */ /* 0x000fc80003f3c200 */
[----:B------:R-:W-:-:S13]  /*4520*/  PLOP3.LUT P0, PT, P0, P1, PT, 0xf8, 0x8f ;  /* 0x00000000008f781c */ /* 0x000fda0000703f70 */
[----:B------:R-:W-:Y:S05]  /*4530*/  @P0 BRA `(.L_x_60) ;  /* 0x0000000400500947 */ /* 0x000fea0003800000 */
[----:B------:R-:W-:-:S13]  /*4540*/  LOP3.LUT P0, RZ, R25, 0x7fffffff, R0, 0xc8, !PT ;  /* 0x7fffffff19ff7812 */ /* 0x000fda000780c800 */
[----:B------:R-:W-:Y:S05]  /*4550*/  @!P0 BRA `(.L_x_61) ;  /* 0x0000000400408947 */ /* 0x000fea0003800000 */
[C---:B------:R-:W-:Y:S02]  /*4560*/  FSETP.NEU.FTZ.AND P2, PT, |R0|.reuse, +INF , PT ;  /* 0x7f8000000000780b */ /* 0x040fe40003f5d200 */
[----:B------:R-:W-:Y:S02]  /*4570*/  FSETP.NEU.FTZ.AND P1, PT, |R3|, +INF , PT ;  /* 0x7f8000000300780b */ /* 0x000fe40003f3d200 */
[----:B------:R-:W-:-:S11]  /*4580*/  FSETP.NEU.FTZ.AND P0, PT, |R0|, +INF , PT ;  /* 0x7f8000000000780b */ /* 0x000fd60003f1d200 */
[----:B------:R-:W-:Y:S05]  /*4590*/  @!P1 BRA !P2, `(.L_x_61) ;  /* 0x0000000400309947 */ /* 0x000fea0005000000 */
[----:B------:R-:W-:-:S04]  /*45a0*/  LOP3.LUT P2, RZ, R0, 0x7fffffff, RZ, 0xc0, !PT ;  /* 0x7fffffff00ff7812 */ /* 0x000fc8000784c0ff */
[----:B------:R-:W-:-:S13]  /*45b0*/  PLOP3.LUT P1, PT, P1, P2, PT, 0x2f, 0xf2 ;  /* 0x0000000000f2781c */ /* 0x000fda0000f24577 */
[----:B------:R-:W-:Y:S05]  /*45c0*/  @P1 BRA `(.L_x_62) ;  /* 0x00000004001c1947 */ /* 0x000fea0003800000 */
[----:B------:R-:W-:-:S04]  /*45d0*/  LOP3.LUT P1, RZ, R25, 0x7fffffff, RZ, 0xc0, !PT ;  /* 0x7fffffff19ff7812 */ /* 0x000fc8000782c0ff */
[----:B------:R-:W-:-:S13]  /*45e0*/  PLOP3.LUT P0, PT, P0, P1, PT, 0x2f, 0xf2 ;  /* 0x0000000000f2781c */ /* 0x000fda0000702577 */
[----:B------:R-:W-:Y:S05]  /*45f0*/  @P0 BRA `(.L_x_63) ;  /* 0x0000000400040947 */ /* 0x000fea0003800000 */
[----:B------:R-:W-:Y:S02]  /*4600*/  IADD3 R15, PT, PT, R23, -0x1, RZ ;  /* 0xffffffff170f7810 */ /* 0x000fe40007ffe0ff */
[----:B------:R-:W-:Y:S02]  /*4610*/  ISETP.GE.AND P1, PT, R24, RZ, PT ;  /* 0x000000ff1800720c */ /* 0x000fe40003f26270 */
[----:B------:R-:W-:-:S11]  /*4620*/  ISETP.GE.AND P0, PT, R15, RZ, PT ;  /* 0x000000ff0f00720c */ /* 0x000fd60003f06270 */
[----:B------:R-:W-:Y:S02]  /*4630*/  @!P1 FFMA R25, R3, 1.84467440737095516160e+19, RZ ;  /* 0x5f80000003199823 */ /* 0x000fe400000000ff */
[----:B------:R-:W-:Y:S01]  /*4640*/  @P0 MOV R15, RZ ;  /* 0x000000ff000f0202 */ /* 0x000fe20000000f00 */
[----:B------:R-:W-:Y:S01]  /*4650*/  @!P0 FFMA R0, R0, 1.84467440737095516160e+19, RZ ;  /* 0x5f80000000008823 */ /* 0x000fe200000000ff */
[----:B------:R-:W-:-:S04]  /*4660*/  @!P0 MOV R15, 0xffffffc0 ;  /* 0xffffffc0000f8802 */ /* 0x000fc80000000f00 */
[----:B------:R-:W-:-:S07]  /*4670*/  @!P1 IADD3 R15, PT, PT, R15, 0x40, RZ ;  /* 0x000000400f0f9810 */ /* 0x000fce0007ffe0ff */
.L_x_59:
[----:B------:R-:W-:Y:S01]  /*4680*/  LEA R28, R2, 0xc0800000, 0x17 ;  /* 0xc0800000021c7811 */ /* 0x000fe200078eb8ff */
[----:B------:R-:W-:Y:S01]  /*4690*/  BSSY.RECONVERGENT B1, `(.L_x_64) ;  /* 0x0000036000017945 */ /* 0x000fe20003800200 */
[----:B------:R-:W-:Y:S02]  /*46a0*/  IADD3 R23, PT, PT, R23, -0x7f, RZ ;  /* 0xffffff8117177810 */ /* 0x000fe40007ffe0ff */
[----:B------:R-:W-:-:S03]  /*46b0*/  IADD3 R28, PT, PT, -R28, R25, RZ ;  /* 0x000000191c1c7210 */ /* 0x000fc60007ffe1ff */
[----:B------:R-:W-:Y:S01]  /*46c0*/  IMAD R0, R23, -0x800000, R0 ;  /* 0xff80000017007824 */ /* 0x000fe200078e0200 */
[----:B------:R-:W0:Y:S01]  /*46d0*/  MUFU.RCP R24, R28 ;  /* 0x0000001c00187308 */ /* 0x000e220000001000 */
[----:B------:R-:W-:-:S04]  /*46e0*/  FADD.FTZ R25, -R28, -RZ ;  /* 0x800000ff1c197221 */ /* 0x000fc80000010100 */
[----:B0-----:R-:W-:-:S04]  /*46f0*/  FFMA R27, R24, R25, 1 ;  /* 0x3f800000181b7423 */ /* 0x001fc80000000019 */
[----:B------:R-:W-:-:S04]  /*4700*/  FFMA R27, R24, R27, R24 ;  /* 0x0000001b181b7223 */ /* 0x000fc80000000018 */
[----:B------:R-:W-:-:S04]  /*4710*/  FFMA R24, R0, R27, RZ ;  /* 0x0000001b00187223 */ /* 0x000fc800000000ff */
[----:B------:R-:W-:-:S04]  /*4720*/  FFMA R26, R25, R24, R0 ;  /* 0x00000018191a7223 */ /* 0x000fc80000000000 */
[----:B------:R-:W-:Y:S01]  /*4730*/  FFMA R26, R27, R26, R24 ;  /* 0x0000001a1b1a7223 */ /* 0x000fe20000000018 */
[----:B------:R-:W-:-:S03]  /*4740*/  IADD3 R24, PT, PT, R23, 0x7f, -R2 ;  /* 0x0000007f17187810 */ /* 0x000fc60007ffe802 */
[----:B------:R-:W-:Y:S01]  /*4750*/  FFMA R25, R25, R26, R0 ;  /* 0x0000001a19197223 */ /* 0x000fe20000000000 */
[----:B------:R-:W-:-:S03]  /*4760*/  IADD3 R15, PT, PT, R24, R15, RZ ;  /* 0x0000000f180f7210 */ /* 0x000fc60007ffe0ff */
[----:B------:R-:W-:-:S05]  /*4770*/  FFMA R0, R27, R25, R26 ;  /* 0x000000191b007223 */ /* 0x000fca000000001a */
[----:B------:R-:W-:-:S04]  /*4780*/  SHF.R.U32.HI R2, RZ, 0x17, R0 ;  /* 0x00000017ff027819 */ /* 0x000fc80000011600 */
[----:B------:R-:W-:-:S04]  /*4790*/  LOP3.LUT R2, R2, 0xff, RZ, 0xc0, !PT ;  /* 0x000000ff02027812 */ /* 0x000fc800078ec0ff */
[----:B------:R-:W-:-:S04]  /*47a0*/  IADD3 R2, PT, PT, R2, R15, RZ ;  /* 0x0000000f02027210 */ /* 0x000fc80007ffe0ff */
[----:B------:R-:W-:-:S04]  /*47b0*/  IADD3 R23, PT, PT, R2, -0x1, RZ ;  /* 0xffffffff02177810 */ /* 0x000fc80007ffe0ff */
[----:B------:R-:W-:-:S13]  /*47c0*/  ISETP.GE.U32.AND P0, PT, R23, 0xfe, PT ;  /* 0x000000fe1700780c */ /* 0x000fda0003f06070 */
[----:B------:R-:W-:Y:S05]  /*47d0*/  @!P0 BRA `(.L_x_65) ;  /* 0x0000000000808947 */ /* 0x000fea0003800000 */
[----:B------:R-:W-:-:S13]  /*47e0*/  ISETP.GT.AND P0, PT, R2, 0xfe, PT ;  /* 0x000000fe0200780c */ /* 0x000fda0003f04270 */
[----:B------:R-:W-:Y:S05]  /*47f0*/  @P0 BRA `(.L_x_66) ;  /* 0x00000000006c0947 */ /* 0x000fea0003800000 */
[----:B------:R-:W-:-:S13]  /*4800*/  ISETP.GE.AND P0, PT, R2, 0x1, PT ;  /* 0x000000010200780c */ /* 0x000fda0003f06270 */
[----:B------:R-:W-:Y:S05]  /*4810*/  @P0 BRA `(.L_x_67) ;  /* 0x0000000000740947 */ /* 0x000fea0003800000 */
[----:B------:R-:W-:Y:S02]  /*4820*/  ISETP.GE.AND P0, PT, R2, -0x18, PT ;  /* 0xffffffe80200780c */ /* 0x000fe40003f06270 */
[----:B------:R-:W-:-:S11]  /*4830*/  LOP3.LUT R0, R0, 0x80000000, RZ, 0xc0, !PT ;  /* 0x8000000000007812 */ /* 0x000fd600078ec0ff */
[----:B------:R-:W-:Y:S05]  /*4840*/  @!P0 BRA `(.L_x_67) ;  /* 0x0000000000688947 */ /* 0x000fea0003800000 */
[CCC-:B------:R-:W-:Y:S01]  /*4850*/  FFMA.RZ R15, R27.reuse, R25.reuse, R26.reuse ;  /* 0x000000191b0f7223 */ /* 0x1c0fe2000000c01a */
[C---:B------:R-:W-:Y:S01]  /*4860*/  IADD3 R24, PT, PT, R2.reuse, 0x20, RZ ;  /* 0x0000002002187810 */ /* 0x040fe20007ffe0ff */
[CCC-:B------:R-:W-:Y:S01]  /*4870*/  FFMA.RP R23, R27.reuse, R25.reuse, R26.reuse ;  /* 0x000000191b177223 */ /* 0x1c0fe2000000801a */
[----:B------:R-:W-:Y:S01]  /*4880*/  FFMA.RM R26, R27, R25, R26 ;  /* 0x000000191b1a7223 */ /* 0x000fe2000000401a */
[C---:B------:R-:W-:Y:S02]  /*4890*/  ISETP.NE.AND P2, PT, R2.reuse, RZ, PT ;  /* 0x000000ff0200720c */ /* 0x040fe40003f45270 */
[----:B------:R-:W-:Y:S02]  /*48a0*/  LOP3.LUT R15, R15, 0x7fffff, RZ, 0xc0, !PT ;  /* 0x007fffff0f0f7812 */ /* 0x000fe400078ec0ff */
[----:B------:R-:W-:Y:S02]  /*48b0*/  ISETP.NE.AND P1, PT, R2, RZ, PT ;  /* 0x000000ff0200720c */ /* 0x000fe40003f25270 */
[----:B------:R-:W-:-:S02]  /*48c0*/  LOP3.LUT R15, R15, 0x800000, RZ, 0xfc, !PT ;  /* 0x008000000f0f7812 */ /* 0x000fc400078efcff */
[----:B------:R-:W-:Y:S02]  /*48d0*/  IADD3 R2, PT, PT, -R2, RZ, RZ ;  /* 0x000000ff02027210 */ /* 0x000fe40007ffe1ff */
[----:B------:R-:W-:Y:S02]  /*48e0*/  SHF.L.U32 R24, R15, R24, RZ ;  /* 0x000000180f187219 */ /* 0x000fe400000006ff */
[----:B------:R-:W-:Y:S02]  /*48f0*/  FSETP.NEU.FTZ.AND P0, PT, R23, R26, PT ;  /* 0x0000001a1700720b */ /* 0x000fe40003f1d000 */
[----:B------:R-:W-:Y:S02]  /*4900*/  SEL R2, R2, RZ, P2 ;  /* 0x000000ff02027207 */ /* 0x000fe40001000000 */
[----:B------:R-:W-:Y:S02]  /*4910*/  ISETP.NE.AND P1, PT, R24, RZ, P1 ;  /* 0x000000ff1800720c */ /* 0x000fe40000f25270 */
[----:B------:R-:W-:-:S02]  /*4920*/  SHF.R.U32.HI R23, RZ, R2, R15 ;  /* 0x00000002ff177219 */ /* 0x000fc4000001160f */
[----:B------:R-:W-:Y:S02]  /*4930*/  PLOP3.LUT P0, PT, P0, P1, PT, 0xf8, 0x8f ;  /* 0x00000000008f781c */ /* 0x000fe40000703f70 */
[----:B------:R-:W-:Y:S02]  /*4940*/  SHF.R.U32.HI R15, RZ, 0x1, R23 ;  /* 0x00000001ff0f7819 */ /* 0x000fe40000011617 */
[----:B------:R-:W-:-:S04]  /*4950*/  SEL R2, RZ, 0x1, !P0 ;  /* 0x00000001ff027807 */ /* 0x000fc80004000000 */
[----:B------:R-:W-:-:S04]  /*4960*/  LOP3.LUT R2, R2, 0x1, R15, 0xf8, !PT ;  /* 0x0000000102027812 */ /* 0x000fc800078ef80f */
[----:B------:R-:W-:-:S04]  /*4970*/  LOP3.LUT R2, R2, R23, RZ, 0xc0, !PT ;  /* 0x0000001702027212 */ /* 0x000fc800078ec0ff */
[----:B------:R-:W-:-:S04]  /*4980*/  IADD3 R15, PT, PT, R15, R2, RZ ;  /* 0x000000020f0f7210 */ /* 0x000fc80007ffe0ff */
[----:B------:R-:W-:Y:S01]  /*4990*/  LOP3.LUT R0, R15, R0, RZ, 0xfc, !PT ;  /* 0x000000000f007212 */ /* 0x000fe200078efcff */
[----:B------:R-:W-:Y:S06]  /*49a0*/  BRA `(.L_x_67) ;  /* 0x0000000000107947 */ /* 0x000fec0003800000 */
.L_x_66:
[----:B------:R-:W-:-:S04]  /*49b0*/  LOP3.LUT R0, R0, 0x80000000, RZ, 0xc0, !PT ;  /* 0x8000000000007812 */ /* 0x000fc800078ec0ff */
[----:B------:R-:W-:Y:S01]  /*49c0*/  LOP3.LUT R0, R0, 0x7f800000, RZ, 0xfc, !PT ;  /* 0x7f80000000007812 */ /* 0x000fe200078efcff */
[----:B------:R-:W-:Y:S06]  /*49d0*/  BRA `(.L_x_67) ;  /* 0x0000000000047947 */ /* 0x000fec0003800000 */
.L_x_65:
[----:B------:R-:W-:-:S07]  /*49e0*/  LEA R0, R15, R0, 0x17 ;  /* 0x000000000f007211 */ /* 0x000fce00078eb8ff */
.L_x_67:
[----:B------:R-:W-:Y:S05]  /*49f0*/  BSYNC.RECONVERGENT B1 ;  /* 0x0000000000017941 */ /* 0x000fea0003800200 */
.L_x_64:
[----:B------:R-:W-:Y:S05]  /*4a00*/  BRA `(.L_x_68) ;  /* 0x0000000000207947 */ /* 0x000fea0003800000 */
.L_x_63:
[----:B------:R-:W-:-:S04]  /*4a10*/  LOP3.LUT R0, R25, 0x80000000, R0, 0x48, !PT ;  /* 0x8000000019007812 */ /* 0x000fc800078e4800 */
[----:B------:R-:W-:Y:S01]  /*4a20*/  LOP3.LUT R0, R0, 0x7f800000, RZ, 0xfc, !PT ;  /* 0x7f80000000007812 */ /* 0x000fe200078efcff */
[----:B------:R-:W-:Y:S06]  /*4a30*/  BRA `(.L_x_68) ;  /* 0x0000000000147947 */ /* 0x000fec0003800000 */
.L_x_62:
[----:B------:R-:W-:Y:S01]  /*4a40*/  LOP3.LUT R0, R25, 0x80000000, R0, 0x48, !PT ;  /* 0x8000000019007812 */ /* 0x000fe200078e4800 */
[----:B------:R-:W-:Y:S06]  /*4a50*/  BRA `(.L_x_68) ;  /* 0x00000000000c7947 */ /* 0x000fec0003800000 */
.L_x_61:
[----:B------:R-:W0:Y:S01]  /*4a60*/  MUFU.RSQ R0, -QNAN ;  /* 0xffc0000000007908 */ /* 0x000e220000001400 */
[----:B------:R-:W-:Y:S05]  /*4a70*/  BRA `(.L_x_68) ;  /* 0x0000000000047947 */ /* 0x000fea0003800000 */
.L_x_60:
[----:B------:R-:W-:-:S07]  /*4a80*/  FADD.FTZ R0, R0, R3 ;  /* 0x0000000300007221 */ /* 0x000fce0000010000 */
.L_x_68:
[----:B------:R-:W-:Y:S05]  /*4a90*/  BSYNC.RECONVERGENT B0 ;  /* 0x0000000000007941 */ /* 0x000fea0003800200 */
.L_x_58:
[----:B------:R-:W-:-:S04]  /*4aa0*/  HFMA2 R23, -RZ, RZ, 0, 0 ;  /* 0x00000000ff177431 */ /* 0x000fc800000001ff */
[----:B0-----:R-:W-:Y:S05]  /*4ab0*/  RET.REL.NODEC R22 `(_Z14gpuRegionLayerPKfPfjjjj) ;  /* 0xffffffb416507950 */ /* 0x001fea0003c3ffff */
.L_x_69:
[----:B------:R-:W-:-:S00]  /*4ac0*/  BRA `(.L_x_69) ;  /* 0xfffffffc00fc7947 */ /* 0x000fc0000383ffff */
[----:B------:R-:W-:-:S00]  /*4ad0*/  NOP ;  /* 0x0000000000007918 */ /* 0x000fc00000000000 */
        /* <DEDUP_REMOVED lines=10> */
.L_x_147:


//--------------------- .text._Z12gpuYoloLayerPKfPfjjjjjf --------------------------
	.section	.text._Z12gpuYoloLayerPKfPfjjjjjf,"ax",@progbits
	.align	128
        .global         _Z12gpuYoloLayerPKfPfjjjjjf
        .type           _Z12gpuYoloLayerPKfPfjjjjjf,@function
        .size           _Z12gpuYoloLayerPKfPfjjjjjf,(.L_x_149 - _Z12gpuYoloLayerPKfPfjjjjjf)
        .other          _Z12gpuYoloLayerPKfPfjjjjjf,@"STO_CUDA_ENTRY STV_DEFAULT"
_Z12gpuYoloLayerPKfPfjjjjjf:
.text._Z12gpuYoloLayerPKfPfjjjjjf:
        /* <DEDUP_REMOVED lines=19> */
[----:B------:R-:W0:Y:S01]  /*0130*/  LDC.64 R18, c[0x0][0x3a0] ;  /* 0x0000e800ff127b82 */ /* 0x000e220000000a00 */
[----:B------:R-:W1:Y:S01]  /*0140*/  LDCU UR4, c[0x0][0x398] ;  /* 0x00007300ff0477ac */ /* 0x000e620008000800 */
[-C--:B------:R-:W-:Y:S02]  /*0150*/  IMAD R2, R11, R10.reuse, RZ ;  /* 0x0000000a0b027224 */ /* 0x080fe400078e02ff */
[----:B------:R-:W-:Y:S01]  /*0160*/  IMAD R5, R0, R10, R3 ;  /* 0x0000000a00057224 */ /* 0x000fe200078e0203 */
[----:B------:R-:W2:Y:S01]  /*0170*/  LDCU.64 UR6, c[0x0][0x358] ;  /* 0x00006b00ff0677ac */ /* 0x000ea20008000a00 */
[----:B-1----:R-:W-:Y:S01]  /*0180*/  UIADD3 UR4, UPT, UPT, UR4, 0x5, URZ ;  /* 0x0000000504047890 */ /* 0x002fe2000fffe0ff */
[----:B0-----:R-:W-:Y:S01]  /*0190*/  ISETP.NE.AND P0, PT, R18, 0x1, PT ;  /* 0x000000011200780c */ /* 0x001fe20003f05270 */
[----:B------:R-:W-:-:S04]  /*01a0*/  FADD R8, R19, -1 ;  /* 0xbf80000013087421 */ /* 0x000fc80000000000 */
[----:B------:R-:W-:-:S08]  /*01b0*/  FMUL R8, R8, -0.5 ;  /* 0xbf00000008087820 */ /* 0x000fd00000400000 */
[----:B--2---:R-:W-:Y:S05]  /*01c0*/  @P0 BRA `(.L_x_70) ;  /* 0x0000001400080947 */ /* 0x004fea0003800000 */
[----:B------:R-:W0:Y:S01]  /*01d0*/  LDC.64 R6, c[0x0][0x380] ;  /* 0x0000e000ff067b82 */ /* 0x000e220000000a00 */
[----:B------:R-:W-:-:S04]  /*01e0*/  IMAD R4, R4, UR4, RZ ;  /* 0x0000000404047c24 */ /* 0x000fc8000f8e02ff */
[----:B------:R-:W-:-:S03]  /*01f0*/  IMAD R13, R2, R4, R5 ;  /* 0x00000004020d7224 */ /* 0x000fc600078e0205 */
[----:B------:R-:W1:Y:S01]  /*0200*/  LDC.64 R16, c[0x0][0x388] ;  /* 0x0000e200ff107b82 */ /* 0x000e620000000a00 */
[----:B0-----:R-:W-:-:S06]  /*0210*/  IMAD.WIDE.U32 R10, R13, 0x4, R6 ;  /* 0x000000040d0a7825 */ /* 0x001fcc00078e0006 */
[----:B------:R-:W2:Y:S01]  /*0220*/  LDG.E R11, desc[UR6][R10.64] ;  /* 0x000000060a0b7981 */ /* 0x000ea2000c1e1900 */
[----:B------:R-:W-:Y:S01]  /*0230*/  IADD3 R23, PT, PT, R2, R13, RZ ;  /* 0x0000000d02177210 */ /* 0x000fe20007ffe0ff */
[----:B-1----:R-:W-:-:S04]  /*0240*/  IMAD.WIDE.U32 R12, R13, 0x4, R16 ;  /* 0x000000040d0c7825 */ /* 0x002fc800078e0010 */
[----:B------:R-:W-:-:S04]  /*0250*/  IMAD.WIDE.U32 R14, R23, 0x4, R6 ;  /* 0x00000004170e7825 */ /* 0x000fc800078e0006 */
[----:B--2---:R-:W-:-:S05]  /*0260*/  FFMA R21, R11, R19, R8 ;  /* 0x000000130b157223 */ /* 0x004fca0000000008 */
[----:B------:R0:W-:Y:S04]  /*0270*/  STG.E desc[UR6][R12.64], R21 ;  /* 0x000000150c007986 */ /* 0x0001e8000c101906 */
[----:B------:R-:W2:Y:S01]  /*0280*/  LDG.E R15, desc[UR6][R14.64] ;  /* 0x000000060e0f7981 */ /* 0x000ea2000c1e1900 */
[----:B------:R-:W-:Y:S01]  /*0290*/  IADD3 R9, PT, PT, R2, R23, RZ ;  /* 0x0000001702097210 */ /* 0x000fe20007ffe0ff */
[----:B------:R-:W-:-:S04]  /*02a0*/  IMAD.WIDE.U32 R16, R23, 0x4, R16 ;  /* 0x0000000417107825 */ /* 0x000fc800078e0010 */
[----:B------:R-:W-:-:S04]  /*02b0*/  IMAD.WIDE.U32 R10, R9, 0x4, R6 ;  /* 0x00000004090a7825 */ /* 0x000fc800078e0006 */
[----:B--2---:R-:W-:-:S05]  /*02c0*/  FFMA R19, R15, R19, R8 ;  /* 0x000000130f137223 */ /* 0x004fca0000000008 */
[----:B------:R0:W-:Y:S04]  /*02d0*/  STG.E desc[UR6][R16.64], R19 ;  /* 0x0000001310007986 */ /* 0x0001e8000c101906 */
[----:B------:R-:W2:Y:S01]  /*02e0*/  LDG.E R10, desc[UR6][R10.64] ;  /* 0x000000060a0a7981 */ /* 0x000ea2000c1e1900 */
[----:B------:R-:W-:Y:S01]  /*02f0*/  BSSY.RECONVERGENT B0, `(.L_x_71) ;  /* 0x0000007000007945 */ /* 0x000fe20003800200 */
[----:B--2---:R-:W-:-:S04]  /*0300*/  FADD R8, R10, R10 ;  /* 0x0000000a0a087221 */ /* 0x004fc80000000000 */
[----:B------:R-:W1:Y:S02]  /*0310*/  F2F.F64.F32 R6, R8 ;  /* 0x0000000800067310 */ /* 0x000e640000201800 */
[----:B-1----:R-:W-:-:S10]  /*0320*/  DADD R32, -RZ, |R6| ;  /* 0x00000000ff207229 */ /* 0x002fd40000000506 */
[----:B------:R-:W-:Y:S02]  /*0330*/  MOV R28, R32 ;  /* 0x00000020001c7202 */ /* 0x000fe40000000f00 */
[----:B0-----:R-:W-:-:S07]  /*0340*/  MOV R32, 0x360 ;  /* 0x0000036000207802 */ /* 0x001fce0000000f00 */
[----:B------:R-:W-:Y:S05]  /*0350*/  CALL.REL.NOINC `($_Z12gpuYoloLayerPKfPfjjjjjf$__internal_accurate_pow) ;  /* 0x0000003800407944 */ /* 0x000fea0003c00000 */
[----:B------:R-:W-:Y:S05]  /*0360*/  BSYNC.RECONVERGENT B0 ;  /* 0x0000000000007941 */ /* 0x000fea0003800200 */
.L_x_71:
[----:B------:R-:W-:Y:S01]  /*0370*/  DADD R12, R6, 2 ;  /* 0x40000000060c7429 */ /* 0x000fe20000000000 */
[----:B------:R-:W0:Y:S01]  /*0380*/  LDC.64 R14, c[0x0][0x388] ;  /* 0x0000e200ff0e7b82 */ /* 0x000e220000000a00 */
[----:B------:R-:W-:Y:S01]  /*0390*/  FSETP.NEU.AND P0, PT, R8, RZ, PT ;  /* 0x000000ff0800720b */ /* 0x000fe20003f0d000 */
[----:B------:R-:W-:Y:S06]  /*03a0*/  BSSY.RECONVERGENT B0, `(.L_x_72) ;  /* 0x000000e000007945 */ /* 0x000fec0003800200 */
[----:B------:R-:W1:Y:S01]  /*03b0*/  LDC.64 R10, c[0x0][0x380] ;  /* 0x0000e000ff0a7b82 */ /* 0x000e620000000a00 */
[----:B------:R-:W-:-:S02]  /*03c0*/  LOP3.LUT R12, R13, 0x7ff00000, RZ, 0xc0, !PT ;  /* 0x7ff000000d0c7812 */ /* 0x000fc400078ec0ff */
[----:B------:R-:W-:Y:S02]  /*03d0*/  MOV R13, R17 ;  /* 0x00000011000d7202 */ /* 0x000fe40000000f00 */
[----:B------:R-:W-:Y:S02]  /*03e0*/  ISETP.NE.AND P1, PT, R12, 0x7ff00000, PT ;  /* 0x7ff000000c00780c */ /* 0x000fe40003f25270 */
[----:B------:R-:W-:Y:S02]  /*03f0*/  MOV R12, R16 ;  /* 0x00000010000c7202 */ /* 0x000fe40000000f00 */
[----:B------:R-:W-:-:S09]  /*0400*/  @!P0 CS2R R12, SRZ ;  /* 0x00000000000c8805 */ /* 0x000fd2000001ff00 */
[----:B------:R-:W-:Y:S05]  /*0410*/  @P1 BRA `(.L_x_73) ;  /* 0x0000000000181947 */ /* 0x000fea0003800000 */
[----:B------:R-:W-:-:S13]  /*0420*/  FSETP.NAN.AND P0, PT, R8, R8, PT ;  /* 0x000000080800720b */ /* 0x000fda0003f08000 */
[----:B------:R-:W-:Y:S01]  /*0430*/  @P0 DADD R12, R6, 2 ;  /* 0x40000000060c0429 */ /* 0x000fe20000000000 */
[----:B------:R-:W-:Y:S10]  /*0440*/  @P0 BRA `(.L_x_73) ;  /* 0x00000000000c0947 */ /* 0x000ff40003800000 */
[----:B------:R-:W-:-:S14]  /*0450*/  DSETP.NEU.AND P0, PT, |R6|, +INF , PT ;  /* 0x7ff000000600742a */ /* 0x000fdc0003f0d200 */
[----:B------:R-:W-:Y:S02]  /*0460*/  @!P0 MOV R12, 0x0 ;  /* 0x00000000000c8802 */ /* 0x000fe40000000f00 */
[----:B------:R-:W-:-:S07]  /*0470*/  @!P0 MOV R13, 0x7ff00000 ;  /* 0x7ff00000000d8802 */ /* 0x000fce0000000f00 */
.L_x_73:
[----:B------:R-:W-:Y:S05]  /*0480*/  BSYNC.RECONVERGENT B0 ;  /* 0x0000000000007941 */ /* 0x000fea0003800200 */
.L_x_72:
[----:B------:R-:W2:Y:S01]  /*0490*/  F2F.F32.F64 R12, R12 ;  /* 0x0000000c000c7310 */ /* 0x000ea20000301000 */
[----:B------:R-:W-:Y:S01]  /*04a0*/  IADD3 R7, PT, PT, R2, R9, RZ ;  /* 0x0000000902077210 */ /* 0x000fe20007ffe0ff */
[----:B0-----:R-:W-:Y:S01]  /*04b0*/  IMAD.WIDE.U32 R14, R9, 0x4, R14 ;  /* 0x00000004090e7825 */ /* 0x001fe200078e000e */
[----:B------:R-:W-:-:S03]  /*04c0*/  FSETP.NEU.AND P0, PT, R8, 1, PT ;  /* 0x3f8000000800780b */ /* 0x000fc60003f0d000 */
[----:B-1----:R-:W-:Y:S01]  /*04d0*/  IMAD.WIDE.U32 R10, R7, 0x4, R10 ;  /* 0x00000004070a7825 */ /* 0x002fe200078e000a */
[----:B--2---:R-:W-:-:S05]  /*04e0*/  FSEL R17, R12, 1, P0 ;  /* 0x3f8000000c117808 */ /* 0x004fca0000000000 */
        /* <DEDUP_REMOVED lines=10> */
.L_x_74:
        /* <DEDUP_REMOVED lines=17> */
.L_x_76:
[----:B------:R-:W-:Y:S05]  /*06a0*/  BSYNC.RECONVERGENT B0 ;  /* 0x0000000000007941 */ /* 0x000fea0003800200 */
.L_x_75:
[----:B------:R-:W2:Y:S01]  /*06b0*/  F2F.F32.F64 R10, R10 ;  /* 0x0000000a000a7310 */ /* 0x000ea20000301000 */
[----:B------:R-:W-:Y:S01]  /*06c0*/  IADD3 R15, PT, PT, R2, R7, RZ ;  /* 0x00000007020f7210 */ /* 0x000fe20007ffe0ff */
[----:B0-----:R-:W-:Y:S01]  /*06d0*/  IMAD.WIDE.U32 R8, R7, 0x4, R22 ;  /* 0x0000000407087825 */ /* 0x001fe200078e0016 */
[----:B------:R-:W-:Y:S02]  /*06e0*/  FSETP.NEU.AND P0, PT, R6, 1, PT ;  /* 0x3f8000000600780b */ /* 0x000fe40003f0d000 */
[----:B------:R-:W0:Y:S01]  /*06f0*/  LDC R6, c[0x0][0x398] ;  /* 0x0000e600ff067b82 */ /* 0x000e220000000800 */
[----:B-1----:R-:W-:Y:S01]  /*0700*/  IMAD.WIDE.U32 R12, R15, 0x4, R24 ;  /* 0x000000040f0c7825 */ /* 0x002fe200078e0018 */
[----:B--2---:R-:W-:-:S05]  /*0710*/  FSEL R7, R10, 1, P0 ;  /* 0x3f8000000a077808 */ /* 0x004fca0000000000 */
[----:B------:R1:W-:Y:S04]  /*0720*/  STG.E desc[UR6][R8.64], R7 ;  /* 0x0000000708007986 */ /* 0x0003e8000c101906 */
[----:B------:R-:W2:Y:S01]  /*0730*/  LDG.E R13, desc[UR6][R12.64] ;  /* 0x000000060c0d7981 */ /* 0x000ea2000c1e1900 */
[----:B------:R-:W-:Y:S01]  /*0740*/  IMAD.WIDE.U32 R14, R15, 0x4, R22 ;  /* 0x000000040f0e7825 */ /* 0x000fe200078e0016 */
[----:B0-----:R-:W-:-:S04]  /*0750*/  ISETP.NE.AND P0, PT, R6, RZ, PT ;  /* 0x000000ff0600720c */ /* 0x001fc80003f05270 */
[----:B--2---:R1:W-:Y:S09]  /*0760*/  STG.E desc[UR6][R14.64], R13 ;  /* 0x0000000d0e007986 */ /* 0x0043f2000c101906 */
[----:B------:R-:W-:Y:S05]  /*0770*/  @!P0 EXIT ;  /* 0x000000000000894d */ /* 0x000fea0003800000 */
[----:B------:R-:W-:Y:S02]  /*0780*/  ISETP.GE.U32.AND P0, PT, R6, 0x10, PT ;  /* 0x000000100600780c */ /* 0x000fe40003f06070 */
[----:B-1----:R-:W-:-:S11]  /*0790*/  MOV R8, RZ ;  /* 0x000000ff00087202 */ /* 0x002fd60000000f00 */
[----:B------:R-:W-:Y:S05]  /*07a0*/  @!P0 BRA `(.L_x_77) ;  /* 0x00000008001c8947 */ /* 0x000fea0003800000 */
[----:B------:R-:W0:Y:S01]  /*07b0*/  LDCU.64 UR4, c[0x0][0x390] ;  /* 0x00007200ff0477ac */ /* 0x000e220008000a00 */
[C---:B------:R-:W-:Y:S02]  /*07c0*/  IADD3 R13, PT, PT, R4.reuse, 0x6, RZ ;  /* 0x00000006040d7810 */ /* 0x040fe40007ffe0ff */
[C---:B------:R-:W-:Y:S02]  /*07d0*/  IADD3 R15, PT, PT, R4.reuse, 0x7, RZ ;  /* 0x00000007040f7810 */ /* 0x040fe40007ffe0ff */
[C---:B------:R-:W-:Y:S02]  /*07e0*/  IADD3 R17, PT, PT, R4.reuse, 0x8, RZ ;  /* 0x0000000804117810 */ /* 0x040fe40007ffe0ff */
[C---:B------:R-:W-:Y:S02]  /*07f0*/  IADD3 R20, PT, PT, R4.reuse, 0xf, RZ ;  /* 0x0000000f04147810 */ /* 0x040fe40007ffe0ff */
        /* <DEDUP_REMOVED lines=10> */
[----:B------:R-:W-:Y:S01]  /*08a0*/  IADD3 R27, PT, PT, R4, 0x11, RZ ;  /* 0x00000011041b7810 */ /* 0x000fe20007ffe0ff */
        /* <DEDUP_REMOVED lines=8> */
[--C-:B------:R-:W-:Y:S01]  /*0930*/  IMAD R30, R35, UR5, R0.reuse ;  /* 0x00000005231e7c24 */ /* 0x100fe2000f8e0200 */
[----:B------:R-:W-:Y:S01]  /*0940*/  LOP3.LUT R7, R6, 0xfffffff0, RZ, 0xc0, !PT ;  /* 0xfffffff006077812 */ /* 0x000fe200078ec0ff */
[----:B------:R-:W-:-:S02]  /*0950*/  IMAD R28, R37, UR5, R0 ;  /* 0x00000005251c7c24 */ /* 0x000fc4000f8e0200 */
[--C-:B------:R-:W-:Y:S02]  /*0960*/  IMAD R26, R26, UR5, R0.reuse ;  /* 0x000000051a1a7c24 */ /* 0x100fe4000f8e0200 */
[--C-:B------:R-:W-:Y:S02]  /*0970*/  IMAD R8, R8, UR5, R0.reuse ;  /* 0x0000000508087c24 */ /* 0x100fe4000f8e0200 */
[--C-:B------:R-:W-:Y:S02]  /*0980*/  IMAD R10, R27, UR5, R0.reuse ;  /* 0x000000051b0a7c24 */ /* 0x100fe4000f8e0200 */
[--C-:B------:R-:W-:Y:S02]  /*0990*/  IMAD R12, R21, UR5, R0.reuse ;  /* 0x00000005150c7c24 */ /* 0x100fe4000f8e0200 */
[--C-:B------:R-:W-:Y:S02]  /*09a0*/  IMAD R14, R19, UR5, R0.reuse ;  /* 0x00000005130e7c24 */ /* 0x100fe4000f8e0200 */
[----:B------:R-:W-:-:S02]  /*09b0*/  IMAD R16, R11, UR5, R0 ;  /* 0x000000050b107c24 */ /* 0x000fc4000f8e0200 */
[----:B------:R-:W-:Y:S02]  /*09c0*/  IMAD R18, R9, UR5, R0 ;  /* 0x0000000509127c24 */ /* 0x000fe4000f8e0200 */
[--C-:B------:R-:W-:Y:S01]  /*09d0*/  IMAD R37, R20, UR4, R3.reuse ;  /* 0x0000000414257c24 */ /* 0x100fe2000f8e0203 */
[----:B------:R-:W-:Y:S01]  /*09e0*/  IADD3 R20, PT, PT, -R7, RZ, RZ ;  /* 0x000000ff07147210 */ /* 0x000fe20007ffe1ff */
        /* <DEDUP_REMOVED lines=15> */
.L_x_78:
[----:B------:R-:W-:-:S05]  /*0ae0*/  IMAD.WIDE.U32 R28, R18, 0x4, R24 ;  /* 0x00000004121c7825 */ /* 0x000fca00078e0018 */
[----:B------:R-:W2:Y:S01]  /*0af0*/  LDG.E R36, desc[UR6][R28.64] ;  /* 0x000000061c247981 */ /* 0x000ea2000c1e1900 */
[----:B0-----:R-:W-:-:S04]  /*0b00*/  IMAD.WIDE.U32 R32, R18, 0x4, R22 ;  /* 0x0000000412207825 */ /* 0x001fc800078e0016 */
[C---:B------:R-:W-:Y:S01]  /*0b10*/  IMAD.WIDE.U32 R30, R34.reuse, 0x4, R24 ;  /* 0x00000004221e7825 */ /* 0x040fe200078e0018 */
[----:B--2---:R0:W-:Y:S04]  /*0b20*/  STG.E desc[UR6][R32.64], R36 ;  /* 0x0000002420007986 */ /* 0x0041e8000c101906 */
[----:B0-----:R-:W2:Y:S01]  /*0b30*/  LDG.E R36, desc[UR6][R30.64] ;  /* 0x000000061e247981 */ /* 0x001ea2000c1e1900 */
[----:B------:R-:W-:-:S04]  /*0b40*/  IMAD.WIDE.U32 R28, R34, 0x4, R22 ;  /* 0x00000004221c7825 */ /* 0x000fc800078e0016 */
[C---:B------:R-:W-:Y:S01]  /*0b50*/  IMAD.WIDE.U32 R26, R9.reuse, 0x4, R24 ;  /* 0x00000004091a7825 */ /* 0x040fe200078e0018 */
[----:B--2---:R0:W-:Y:S04]  /*0b60*/  STG.E desc[UR6][R28.64], R36 ;  /* 0x000000241c007986 */ /* 0x0041e8000c101906 */
[----:B------:R1:W2:Y:S01]  /*0b70*/  LDG.E R33, desc[UR6][R26.64] ;  /* 0x000000061a217981 */ /* 0x0002a2000c1e1900 */
[----:B------:R-:W-:-:S04]  /*0b80*/  IMAD.WIDE.U32 R30, R9, 0x4, R22 ;  /* 0x00000004091e7825 */ /* 0x000fc800078e0016 */
[C---:B-1----:R-:W-:Y:S01]  /*0b90*/  IMAD.WIDE.U32 R26, R11.reuse, 0x4, R24 ;  /* 0x000000040b1a7825 */ /* 0x042fe200078e0018 */
[----:B--2---:R1:W-:Y:S04]  /*0ba0*/  STG.E desc[UR6][R30.64], R33 ;  /* 0x000000211e007986 */ /* 0x0043e8000c101906 */
[----:B0-----:R-:W2:Y:S01]  /*0bb0*/  LDG.E R36, desc[UR6][R26.64] ;  /* 0x000000061a247981 */ /* 0x001ea2000c1e1900 */
[----:B------:R-:W-:-:S04]  /*0bc0*/  IMAD.WIDE.U32 R28, R11, 0x4, R22 ;  /* 0x000000040b1c7825 */ /* 0x000fc800078e0016 */
[C---:B-1----:R-:W-:Y:S01]  /*0bd0*/  IMAD.WIDE.U32 R32, R13.reuse, 0x4, R24 ;  /* 0x000000040d207825 */ /* 0x042fe200078e0018 */
[----:B--2---:R0:W-:Y:S05]  /*0be0*/  STG.E desc[UR6][R28.64], R36 ;  /* 0x000000241c007986 */ /* 0x0041ea000c101906 */
[----:B------:R-:W2:Y:S01]  /*0bf0*/  LDG.E R32, desc[UR6][R32.64] ;  /* 0x0000000620207981 */ /* 0x000ea2000c1e1900 */
[----:B------:R-:W-:-:S04]  /*0c00*/  IMAD.WIDE.U32 R30, R13, 0x4, R22 ;  /* 0x000000040d1e7825 */ /* 0x000fc800078e0016 */
[C---:B0-----:R-:W-:Y:S01]  /*0c10*/  IMAD.WIDE.U32 R28, R15.reuse, 0x4, R24 ;  /* 0x000000040f1c7825 */ /* 0x041fe200078e0018 */
[----:B--2---:R0:W-:Y:S04]  /*0c20*/  STG.E desc[UR6][R30.64], R32 ;  /* 0x000000201e007986 */ /* 0x0041e8000c101906 */
[----:B------:R-:W2:Y:S01]  /*0c30*/  LDG.E R36, desc[UR6][R28.64] ;  /* 0x000000061c247981 */ /* 0x000ea2000c1e1900 */
[----:B------:R-:W-:-:S04]  /*0c40*/  IMAD.WIDE.U32 R26, R15, 0x4, R22 ;  /* 0x000000040f1a7825 */ /* 0x000fc800078e0016 */
[--C-:B0-----:R-:W-:Y:S01]  /*0c50*/  IMAD.WIDE.U32 R30, R17, 0x4, R24.reuse ;  /* 0x00000004111e7825 */ /* 0x101fe200078e0018 */
[----:B--2---:R0:W-:Y:S05]  /*0c60*/  STG.E desc[UR6][R26.64], R36 ;  /* 0x000000241a007986 */ /* 0x0041ea000c101906 */
[----:B------:R-:W2:Y:S01]  /*0c70*/  LDG.E R31, desc[UR6][R30.64] ;  /* 0x000000061e1f7981 */ /* 0x000ea2000c1e1900 */
[----:B------:R-:W-:-:S04]  /*0c80*/  IMAD.WIDE.U32 R28, R19, 0x4, R24 ;  /* 0x00000004131c7825 */ /* 0x000fc800078e0018 */
[----:B0-----:R-:W-:-:S05]  /*0c90*/  IMAD.WIDE.U32 R26, R17, 0x4, R22 ;  /* 0x00000004111a7825 */ /* 0x001fca00078e0016 */
[----:B--2---:R0:W-:Y:S04]  /*0ca0*/  STG.E desc[UR6][R26.64], R31 ;  /* 0x0000001f1a007986 */ /* 0x0041e8000c101906 */
[----:B------:R-:W2:Y:S01]  /*0cb0*/  LDG.E R36, desc[UR6][R28.64] ;  /* 0x000000061c247981 */ /* 0x000ea2000c1e1900 */
[----:B------:R-:W-:-:S04]  /*0cc0*/  IMAD.WIDE.U32 R32, R19, 0x4, R22 ;  /* 0x0000000413207825 */ /* 0x000fc800078e0016 */
[C---:B0-----:R-:W-:Y:S01]  /*0cd0*/  IMAD.WIDE.U32 R30, R21.reuse, 0x4, R24 ;  /* 0x00000004151e7825 */ /* 0x041fe200078e0018 */
[----:B--2---:R0:W-:Y:S05]  /*0ce0*/  STG.E desc[UR6][R32.64], R36 ;  /* 0x0000002420007986 */ /* 0x0041ea000c101906 */
[----:B------:R-:W2:Y:S01]  /*0cf0*/  LDG.E R30, desc[UR6][R30.64] ;  /* 0x000000061e1e7981 */ /* 0x000ea2000c1e1900 */
[----:B------:R-:W-:-:S04]  /*0d00*/  IMAD.WIDE.U32 R28, R21, 0x4, R22 ;  /* 0x00000004151c7825 */ /* 0x000fc800078e0016 */
[C---:B------:R-:W-:Y:S01]  /*0d10*/  IMAD.WIDE.U32 R26, R35.reuse, 0x4, R24 ;  /* 0x00000004231a7825 */ /* 0x040fe200078e0018 */
[----:B--2---:R-:W-:Y:S04]  /*0d20*/  STG.E desc[UR6][R28.64], R30 ;  /* 0x0000001e1c007986 */ /* 0x004fe8000c101906 */
[----:B0-----:R0:W2:Y:S01]  /*0d30*/  LDG.E R36, desc[UR6][R26.64] ;  /* 0x000000061a247981 */ /* 0x0010a2000c1e1900 */
[----:B------:R-:W-:-:S04]  /*0d40*/  IMAD.WIDE.U32 R32, R35, 0x4, R22 ;  /* 0x0000000423207825 */ /* 0x000fc800078e0016 */
[C---:B0-----:R-:W-:Y:S01]  /*0d50*/  IMAD.WIDE.U32 R26, R37.reuse, 0x4, R24 ;  /* 0x00000004251a7825 */ /* 0x041fe200078e0018 */
[----:B--2---:R0:W-:Y:S04]  /*0d60*/  STG.E desc[UR6][R32.64], R36 ;  /* 0x0000002420007986 */ /* 0x0041e8000c101906 */
[----:B0-----:R-:W2:Y:S01]  /*0d70*/  LDG.E R36, desc[UR6][R26.64] ;  /* 0x000000061a247981 */ /* 0x001ea2000c1e1900 */
[----:B------:R-:W-:-:S04]  /*0d80*/  IMAD.WIDE.U32 R28, R37, 0x4, R22 ;  /* 0x00000004251c7825 */ /* 0x000fc800078e0016 */
[C---:B------:R-:W-:Y:S01]  /*0d90*/  IMAD.WIDE.U32 R30, R8.reuse, 0x4, R24 ;  /* 0x00000004081e7825 */ /* 0x040fe200078e0018 */
[----:B--2---:R0:W-:Y:S04]  /*0da0*/  STG.E desc[UR6][R28.64], R36 ;  /* 0x000000241c007986 */ /* 0x0041e8000c101906 */
[----:B0-----:R0:W2:Y:S01]  /*0db0*/  LDG.E R36, desc[UR6][R30.64] ;  /* 0x000000061e247981 */ /* 0x0010a2000c1e1900 */
[----:B------:R-:W-:-:S04]  /*0dc0*/  IMAD.WIDE.U32 R32, R8, 0x4, R22 ;  /* 0x0000000408207825 */ /* 0x000fc800078e0016 */
[C---:B0-----:R-:W-:Y:S01]  /*0dd0*/  IMAD.WIDE.U32 R30, R10.reuse, 0x4, R24 ;  /* 0x000000040a1e7825 */ /* 0x041fe200078e0018 */
[----:B--2---:R0:W-:Y:S05]  /*0de0*/  STG.E desc[UR6][R32.64], R36 ;  /* 0x0000002420007986 */ /* 0x0041ea000c101906 */
[----:B------:R-:W2:Y:S01]  /*0df0*/  LDG.E R31, desc[UR6][R30.64] ;  /* 0x000000061e1f7981 */ /* 0x000ea2000c1e1900 */
[----:B------:R-:W-:-:S04]  /*0e00*/  IMAD.WIDE.U32 R28, R10, 0x4, R22 ;  /* 0x000000040a1c7825 */ /* 0x000fc800078e0016 */
[--C-:B------:R-:W-:Y:S01]  /*0e10*/  IMAD.WIDE.U32 R26, R12, 0x4, R24.reuse ;  /* 0x000000040c1a7825 */ /* 0x100fe200078e0018 */
[----:B--2---:R1:W-:Y:S04]  /*0e20*/  STG.E desc[UR6][R28.64], R31 ;  /* 0x0000001f1c007986 */ /* 0x0043e8000c101906 */
[----:B0-----:R0:W2:Y:S01]  /*0e30*/  LDG.E R36, desc[UR6][R26.64] ;  /* 0x000000061a247981 */ /* 0x0010a2000c1e1900 */
[----:B-1----:R-:W-:-:S04]  /*0e40*/  IMAD.WIDE.U32 R28, R14, 0x4, R24 ;  /* 0x000000040e1c7825 */ /* 0x002fc800078e0018 */
[----:B0-----:R-:W-:-:S05]  /*0e50*/  IMAD.WIDE.U32 R26, R12, 0x4, R22 ;  /* 0x000000040c1a7825 */ /* 0x001fca00078e0016 */
[----:B--2---:R-:W-:Y:S04]  /*0e60*/  STG.E desc[UR6][R26.64], R36 ;  /* 0x000000241a007986 */ /* 0x004fe8000c101906 */
[----:B------:R-:W2:Y:S01]  /*0e70*/  LDG.E R29, desc[UR6][R28.64] ;  /* 0x000000061c1d7981 */ /* 0x000ea2000c1e1900 */
[----:B------:R-:W-:-:S04]  /*0e80*/  IMAD.WIDE.U32 R30, R14, 0x4, R22 ;  /* 0x000000040e1e7825 */ /* 0x000fc800078e0016 */
[----:B------:R-:W-:Y:S01]  /*0e90*/  IMAD.WIDE.U32 R32, R16, 0x4, R24 ;  /* 0x0000000410207825 */ /* 0x000fe200078e0018 */
[----:B--2---:R0:W-:Y:S04]  /*0ea0*/  STG.E desc[UR6][R30.64], R29 ;  /* 0x0000001d1e007986 */ /* 0x0041e8000c101906 */
[----:B0-----:R0:W2:Y:S01]  /*0eb0*/  LDG.E R30, desc[UR6][R32.64] ;  /* 0x00000006201e7981 */ /* 0x0010a2000c1e1900 */
[----:B------:R-:W-:Y:S02]  /*0ec0*/  IADD3 R20, PT, PT, R20, 0x10, RZ ;  /* 0x0000001014147810 */ /* 0x000fe40007ffe0ff */
[----:B------:R-:W-:Y:S02]  /*0ed0*/  LEA R34, R2, R34, 0x4 ;  /* 0x0000002202227211 */ /* 0x000fe400078e20ff */
[----:B------:R-:W-:-:S02]  /*0ee0*/  ISETP.NE.AND P0, PT, R20, RZ, PT ;  /* 0x000000ff1400720c */ /* 0x000fc40003f05270 */
[C---:B------:R-:W-:Y:S02]  /*0ef0*/  LEA R9, R2.reuse, R9, 0x4 ;  /* 0x0000000902097211 */ /* 0x040fe400078e20ff */
[----:B------:R-:W-:Y:S01]  /*0f00*/  LEA R11, R2, R11, 0x4 ;  /* 0x0000000b020b7211 */ /* 0x000fe200078e20ff */
[----:B0-----:R-:W-:Y:S01]  /*0f10*/  IMAD.WIDE.U32 R32, R16, 0x4, R22 ;  /* 0x0000000410207825 */ /* 0x001fe200078e0016 */
        /* <DEDUP_REMOVED lines=12> */
[----:B------:R-:W-:Y:S01]  /*0fe0*/  LEA R18, R2, R18, 0x4 ;  /* 0x0000001202127211 */ /* 0x000fe200078e20ff */
[----:B--2---:R0:W-:Y:S01]  /*0ff0*/  STG.E desc[UR6][R32.64], R30 ;  /* 0x0000001e20007986 */ /* 0x0041e2000c101906 */
[----:B------:R-:W-:Y:S05]  /*1000*/  @P0 BRA `(.L_x_78) ;  /* 0xfffffff800b40947 */ /* 0x000fea000383ffff */
[----:B------:R-:W-:-:S07]  /*1010*/  MOV R8, R7 ;  /* 0x0000000700087202 */ /* 0x000fce0000000f00 */
.L_x_77:
[----:B------:R-:W-:-:S13]  /*1020*/  LOP3.LUT P0, R7, R6, 0xf, RZ, 0xc0, !PT ;  /* 0x0000000f06077812 */ /* 0x000fda000780c0ff */
[----:B------:R-:W-:Y:S05]  /*1030*/  @!P0 EXIT ;  /* 0x000000000000894d */ /* 0x000fea0003800000 */
[----:B------:R-:W-:Y:S02]  /*1040*/  ISETP.GE.U32.AND P0, PT, R7, 0x8, PT ;  /* 0x000000080700780c */ /* 0x000fe40003f06070 */
[----:B------:R-:W-:Y:S02]  /*1050*/  LOP3.LUT R9, R6, 0x7, RZ, 0xc0, !PT ;  /* 0x0000000706097812 */ /* 0x000fe400078ec0ff */
[----:B------:R-:W-:Y:S02]  /*1060*/  IADD3 R7, PT, PT, R4, 0x5, RZ ;  /* 0x0000000504077810 */ /* 0x000fe40007ffe0ff */
[----:B------:R-:W-:-:S07]  /*1070*/  ISETP.NE.AND P1, PT, R9, RZ, PT ;  /* 0x000000ff0900720c */ /* 0x000fce0003f25270 */
[----:B------:R-:W-:Y:S06]  /*1080*/  @!P0 BRA `(.L_x_79) ;  /* 0x0000000000a88947 */ /* 0x000fec0003800000 */
[----:B------:R-:W-:-:S05]  /*1090*/  IADD3 R10, PT, PT, R8, R7, RZ ;  /* 0x00000007080a7210 */ /* 0x000fca0007ffe0ff */
[----:B------:R-:W-:-:S04]  /*10a0*/  IMAD R13, R2, R10, R5 ;  /* 0x0000000a020d7224 */ /* 0x000fc800078e0205 */
[----:B------:R-:W-:-:S05]  /*10b0*/  IMAD.WIDE.U32 R10, R13, 0x4, R24 ;  /* 0x000000040d0a7825 */ /* 0x000fca00078e0018 */
[----:B------:R-:W2:Y:S01]  /*10c0*/  LDG.E R27, desc[UR6][R10.64] ;  /* 0x000000060a1b7981 */ /* 0x000ea2000c1e1900 */
[----:B------:R-:W-:Y:S01]  /*10d0*/  IADD3 R17, PT, PT, R2, R13, RZ ;  /* 0x0000000d02117210 */ /* 0x000fe20007ffe0ff */
[----:B------:R-:W-:-:S04]  /*10e0*/  IMAD.WIDE.U32 R12, R13, 0x4, R22 ;  /* 0x000000040d0c7825 */ /* 0x000fc800078e0016 */
[C---:B------:R-:W-:Y:S01]  /*10f0*/  IMAD.WIDE.U32 R14, R17.reuse, 0x4, R24 ;  /* 0x00000004110e7825 */ /* 0x040fe200078e0018 */
[----:B------:R-:W-:Y:S01]  /*1100*/  IADD3 R21, PT, PT, R2, R17, RZ ;  /* 0x0000001102157210 */ /* 0x000fe20007ffe0ff */
[----:B--2---:R1:W-:Y:S04]  /*1110*/  STG.E desc[UR6][R12.64], R27 ;  /* 0x0000001b0c007986 */ /* 0x0043e8000c101906 */
[----:B------:R-:W2:Y:S01]  /*1120*/  LDG.E R29, desc[UR6][R14.64] ;  /* 0x000000060e1d7981 */ /* 0x000ea2000c1e1900 */
[----:B------:R-:W-:-:S04]  /*1130*/  IMAD.WIDE.U32 R16, R17, 0x4, R22 ;  /* 0x0000000411107825 */ /* 0x000fc800078e0016 */
[C---:B------:R-:W-:Y:S01]  /*1140*/  IMAD.WIDE.U32 R18, R21.reuse, 0x4, R24 ;  /* 0x0000000415127825 */ /* 0x040fe200078e0018 */
[----:B0-----:R-:W-:Y:S01]  /*1150*/  IADD3 R33, PT, PT, R2, R21, RZ ;  /* 0x0000001502217210 */ /* 0x001fe20007ffe0ff */
[----:B--2---:R0:W-:Y:S04]  /*1160*/  STG.E desc[UR6][R16.64], R29 ;  /* 0x0000001d10007986 */ /* 0x0041e8000c101906 */
[----:B------:R-:W2:Y:S01]  /*1170*/  LDG.E R31, desc[UR6][R18.64] ;  /* 0x00000006121f7981 */ /* 0x000ea2000c1e1900 */
[----:B------:R-:W-:-:S04]  /*1180*/  IMAD.WIDE.U32 R10, R21, 0x4, R22 ;  /* 0x00000004150a7825 */ /* 0x000fc800078e0016 */
[C---:B------:R-:W-:Y:S01]  /*1190*/  IMAD.WIDE.U32 R20, R33.reuse, 0x4, R24 ;  /* 0x0000000421147825 */ /* 0x040fe200078e0018 */
[----:B------:R-:W-:Y:S01]  /*11a0*/  IADD3 R35, PT, PT, R2, R33, RZ ;  /* 0x0000002102237210 */ /* 0x000fe20007ffe0ff */
[----:B--2---:R2:W-:Y:S04]  /*11b0*/  STG.E desc[UR6][R10.64], R31 ;  /* 0x0000001f0a007986 */ /* 0x0045e8000c101906 */
[----:B-1----:R-:W3:Y:S01]  /*11c0*/  LDG.E R27, desc[UR6][R20.64] ;  /* 0x00000006141b7981 */ /* 0x002ee2000c1e1900 */
[----:B------:R-:W-:-:S04]  /*11d0*/  IMAD.WIDE.U32 R12, R33, 0x4, R22 ;  /* 0x00000004210c7825 */ /* 0x000fc800078e0016 */
[C---:B------:R-:W-:Y:S01]  /*11e0*/  IMAD.WIDE.U32 R14, R35.reuse, 0x4, R24 ;  /* 0x00000004230e7825 */ /* 0x040fe200078e0018 */
[----:B------:R-:W-:Y:S01]  /*11f0*/  IADD3 R33, PT, PT, R2, R35, RZ ;  /* 0x0000002302217210 */ /* 0x000fe20007ffe0ff */
[----:B---3--:R1:W-:Y:S04]  /*1200*/  STG.E desc[UR6][R12.64], R27 ;  /* 0x0000001b0c007986 */ /* 0x0083e8000c101906 */
[----:B0-----:R-:W3:Y:S01]  /*1210*/  LDG.E R29, desc[UR6][R14.64] ;  /* 0x000000060e1d7981 */ /* 0x001ee2000c1e1900 */
[----:B------:R-:W-:-:S04]  /*1220*/  IMAD.WIDE.U32 R16, R35, 0x4, R22 ;  /* 0x0000000423107825 */ /* 0x000fc800078e0016 */
[C---:B------:R-:W-:Y:S01]  /*1230*/  IMAD.WIDE.U32 R18, R33.reuse, 0x4, R24 ;  /* 0x0000000421127825 */ /* 0x040fe200078e0018 */
[----:B--2---:R-:W-:Y:S01]  /*1240*/  IADD3 R31, PT, PT, R2, R33, RZ ;  /* 0x00000021021f7210 */ /* 0x004fe20007ffe0ff */
[----:B---3--:R0:W-:Y:S04]  /*1250*/  STG.E desc[UR6][R16.64], R29 ;  /* 0x0000001d10007986 */ /* 0x0081e8000c101906 */
[----:B------:R-:W2:Y:S01]  /*1260*/  LDG.E R19, desc[UR6][R18.64] ;  /* 0x0000000612137981 */ /* 0x000ea2000c1e1900 */
[----:B------:R-:W-:-:S04]  /*1270*/  IMAD.WIDE.U32 R10, R33, 0x4, R22 ;  /* 0x00000004210a7825 */ /* 0x000fc800078e0016 */
[C---:B------:R-:W-:Y:S01]  /*1280*/  IMAD.WIDE.U32 R20, R31.reuse, 0x4, R24 ;  /* 0x000000041f147825 */ /* 0x040fe200078e0018 */
[----:B-1----:R-:W-:Y:S01]  /*1290*/  IADD3 R27, PT, PT, R2, R31, RZ ;  /* 0x0000001f021b7210 */ /* 0x002fe20007ffe0ff */
[----:B--2---:R1:W-:Y:S04]  /*12a0*/  STG.E desc[UR6][R10.64], R19 ;  /* 0x000000130a007986 */ /* 0x0043e8000c101906 */
[----:B------:R-:W2:Y:S01]  /*12b0*/  LDG.E R21, desc[UR6][R20.64] ;  /* 0x0000000614157981 */ /* 0x000ea2000c1e1900 */
[----:B------:R-:W-:-:S04]  /*12c0*/  IMAD.WIDE.U32 R12, R31, 0x4, R22 ;  /* 0x000000041f0c7825 */ /* 0x000fc800078e0016 */
[C---:B------:R-:W-:Y:S01]  /*12d0*/  IMAD.WIDE.U32 R14, R27.reuse, 0x4, R24 ;  /* 0x000000041b0e7825 */ /* 0x040fe200078e0018 */
[----:B--2---:R1:W-:Y:S05]  /*12e0*/  STG.E desc[UR6][R12.64], R21 ;  /* 0x000000150c007986 */ /* 0x0043ea000c101906 */
[----:B------:R-:W2:Y:S01]  /*12f0*/  LDG.E R15, desc[UR6][R14.64] ;  /* 0x000000060e0f7981 */ /* 0x000ea2000c1e1900 */
[----:B0-----:R-:W-:Y:S01]  /*1300*/  IMAD.WIDE.U32 R16, R27, 0x4, R22 ;  /* 0x000000041b107825 */ /* 0x001fe200078e0016 */
[----:B------:R-:W-:-:S04]  /*1310*/  IADD3 R8, PT, PT, R8, 0x8, RZ ;  /* 0x0000000808087810 */ /* 0x000fc80007ffe0ff */
[----:B--2---:R1:W-:Y:S03]  /*1320*/  STG.E desc[UR6][R16.64], R15 ;  /* 0x0000000f10007986 */ /* 0x0043e6000c101906 */
.L_x_79:
[----:B------:R-:W-:Y:S05]  /*1330*/  @!P1 EXIT ;  /* 0x000000000000994d */ /* 0x000fea0003800000 */
[----:B------:R-:W-:Y:S02]  /*1340*/  ISETP.GE.U32.AND P0, PT, R9, 0x4, PT ;  /* 0x000000040900780c */ /* 0x000fe40003f06070 */
[----:B------:R-:W-:-:S04]  /*1350*/  LOP3.LUT R6, R6, 0x3, RZ, 0xc0, !PT ;  /* 0x0000000306067812 */ /* 0x000fc800078ec0ff */
[----:B------:R-:W-:-:S07]  /*1360*/  ISETP.NE.AND P1, PT, R6, RZ, PT ;  /* 0x000000ff0600720c */ /* 0x000fce0003f25270 */
[----:B------:R-:W-:Y:S06]  /*1370*/  @!P0 BRA `(.L_x_80) ;  /* 0x0000000000588947 */ /* 0x000fec0003800000 */
[----:B------:R-:W-:-:S05]  /*1380*/  IADD3 R7, PT, PT, R8, R7, RZ ;  /* 0x0000000708077210 */ /* 0x000fca0007ffe0ff */
[----:B------:R-:W-:-:S04]  /*1390*/  IMAD R7, R2, R7, R5 ;  /* 0x0000000702077224 */ /* 0x000fc800078e0205 */
[----:B-1----:R-:W-:-:S05]  /*13a0*/  IMAD.WIDE.U32 R10, R7, 0x4, R24 ;  /* 0x00000004070a7825 */ /* 0x002fca00078e0018 */
[----:B------:R-:W2:Y:S01]  /*13b0*/  LDG.E R5, desc[UR6][R10.64] ;  /* 0x000000060a057981 */ /* 0x000ea2000c1e1900 */
[----:B------:R-:W-:Y:S01]  /*13c0*/  IADD3 R17, PT, PT, R2, R7, RZ ;  /* 0x0000000702117210 */ /* 0x000fe20007ffe0ff */
[----:B------:R-:W-:-:S04]  /*13d0*/  IMAD.WIDE.U32 R12, R7, 0x4, R22 ;  /* 0x00000004070c7825 */ /* 0x000fc800078e0016 */
[C---:B------:R-:W-:Y:S01]  /*13e0*/  IMAD.WIDE.U32 R14, R17.reuse, 0x4, R24 ;  /* 0x00000004110e7825 */ /* 0x040fe200078e0018 */
[----:B------:R-:W-:Y:S01]  /*13f0*/  IADD3 R7, PT, PT, R2, R17, RZ ;  /* 0x0000001102077210 */ /* 0x000fe20007ffe0ff */
[----:B--2---:R2:W-:Y:S04]  /*1400*/  STG.E desc[UR6][R12.64], R5 ;  /* 0x000000050c007986 */ /* 0x0045e8000c101906 */
[----:B------:R-:W3:Y:S01]  /*1410*/  LDG.E R15, desc[UR6][R14.64] ;  /* 0x000000060e0f7981 */ /* 0x000ee2000c1e1900 */
[----:B------:R-:W-:-:S04]  /*1420*/  IMAD.WIDE.U32 R16, R17, 0x4, R22 ;  /* 0x0000000411107825 */ /* 0x000fc800078e0016 */
[C---:B------:R-:W-:Y:S01]  /*1430*/  IMAD.WIDE.U32 R18, R7.reuse, 0x4, R24 ;  /* 0x0000000407127825 */ /* 0x040fe200078e0018 */
[----:B------:R-:W-:Y:S01]  /*1440*/  IADD3 R9, PT, PT, R2, R7, RZ ;  /* 0x0000000702097210 */ /* 0x000fe20007ffe0ff */
[----:B---3--:R2:W-:Y:S04]  /*1450*/  STG.E desc[UR6][R16.64], R15 ;  /* 0x0000000f10007986 */ /* 0x0085e8000c101906 */
[----:B------:R-:W3:Y:S01]  /*1460*/  LDG.E R19, desc[UR6][R18.64] ;  /* 0x0000000612137981 */ /* 0x000ee2000c1e1900 */
[----:B------:R-:W-:-:S04]  /*1470*/  IMAD.WIDE.U32 R10, R7, 0x4, R22 ;  /* 0x00000004070a7825 */ /* 0x000fc800078e0016 */
[C---:B------:R-:W-:Y:S01]  /*1480*/  IMAD.WIDE.U32 R24, R9.reuse, 0x4, R24 ;  /* 0x0000000409187825 */ /* 0x040fe200078e0018 */
[----:B---3--:R2:W-:Y:S05]  /*1490*/  STG.E desc[UR6][R10.64], R19 ;  /* 0x000000130a007986 */ /* 0x0085ea000c101906 */
[----:B------:R-:W3:Y:S01]  /*14a0*/  LDG.E R25, desc[UR6][R24.64] ;  /* 0x0000000618197981 */ /* 0x000ee2000c1e1900 */
[----:B------:R-:W-:Y:S01]  /*14b0*/  IMAD.WIDE.U32 R22, R9, 0x4, R22 ;  /* 0x0000000409167825 */ /* 0x000fe200078e0016 */
[----:B------:R-:W-:-:S04]  /*14c0*/  IADD3 R8, PT, PT, R8, 0x4, RZ ;  /* 0x0000000408087810 */ /* 0x000fc80007ffe0ff */
[----:B---3--:R2:W-:Y:S03]  /*14d0*/  STG.E desc[UR6][R22.64], R25 ;  /* 0x0000001916007986 */ /* 0x0085e6000c101906 */
.L_x_80:
[----:B------:R-:W-:Y:S05]  /*14e0*/  @!P1 EXIT ;  /* 0x000000000000994d */ /* 0x000fea0003800000 */
[----:B------:R-:W3:Y:S01]  /*14f0*/  LDCU.64 UR4, c[0x0][0x390] ;  /* 0x00007200ff0477ac */ /* 0x000ee20008000a00 */
[----:B-12---:R-:W1:Y:S01]  /*1500*/  LDC.64 R10, c[0x0][0x380] ;  /* 0x0000e000ff0a7b82 */ /* 0x006e620000000a00 */
[----:B------:R-:W-:-:S07]  /*1510*/  IADD3 R5, PT, PT, R8, 0x5, R4 ;  /* 0x0000000508057810 */ /* 0x000fce0007ffe004 */
[----:B------:R-:W2:Y:S01]  /*1520*/  LDC.64 R12, c[0x0][0x388] ;  /* 0x0000e200ff0c7b82 */ /* 0x000ea20000000a00 */
[----:B---3--:R-:W-:-:S04]  /*1530*/  IMAD R0, R5, UR5, R0 ;  /* 0x0000000505007c24 */ /* 0x008fc8000f8e0200 */
[----:B------:R-:W-:Y:S01]  /*1540*/  IMAD R3, R0, UR4, R3 ;  /* 0x0000000400037c24 */ /* 0x000fe2000f8e0203 */
[----:B------:R-:W-:-:S07]  /*1550*/  IADD3 R0, PT, PT, -R6, RZ, RZ ;  /* 0x000000ff06007210 */ /* 0x000fce0007ffe1ff */
.L_x_81:
[----:B-1----:R-:W-:-:S06]  /*1560*/  IMAD.WIDE.U32 R4, R3, 0x4, R10 ;  /* 0x0000000403047825 */ /* 0x002fcc00078e000a */
[----:B------:R-:W3:Y:S01]  /*1570*/  LDG.E R5, desc[UR6][R4.64] ;  /* 0x0000000604057981 */ /* 0x000ee2000c1e1900 */
[----:B------:R-:W-:Y:S01]  /*1580*/  IADD3 R0, PT, PT, R0, 0x1, RZ ;  /* 0x0000000100007810 */ /* 0x000fe20007ffe0ff */
[----:B--2---:R-:W-:-:S03]  /*1590*/  IMAD.WIDE.U32 R6, R3, 0x4, R12 ;  /* 0x0000000403067825 */ /* 0x004fc600078e000c */
[----:B------:R-:W-:Y:S02]  /*15a0*/  ISETP.NE.AND P0, PT, R0, RZ, PT ;  /* 0x000000ff0000720c */ /* 0x000fe40003f05270 */
[----:B---3--:R1:W-:Y:S11]  /*15b0*/  STG.E desc[UR6][R6.64], R5 ;  /* 0x0000000506007986 */ /* 0x0083f6000c101906 */
[----:B------:R-:W-:Y:S05]  /*15c0*/  @!P0 EXIT ;  /* 0x000000000000894d */ /* 0x000fea0003800000 */
[----:B------:R-:W-:Y:S01]  /*15d0*/  IADD3 R3, PT, PT, R2, R3, RZ ;  /* 0x0000000302037210 */ /* 0x000fe20007ffe0ff */
[----:B------:R-:W-:Y:S06]  /*15e0*/  BRA `(.L_x_81) ;  /* 0xfffffffc00dc7947 */ /* 0x000fec000383ffff */
.L_x_70:
[----:B------:R-:W0:Y:S01]  /*15f0*/  LDC.64 R6, c[0x0][0x380] ;  /* 0x0000e000ff067b82 */ /* 0x000e220000000a00 */
[----:B------:R-:W-:-:S04]  /*1600*/  IMAD R9, R4, UR4, RZ ;  /* 0x0000000404097c24 */ /* 0x000fc8000f8e02ff */
[----:B------:R-:W-:-:S04]  /*1610*/  IMAD R11, R2, R9, R5 ;  /* 0x00000009020b7224 */ /* 0x000fc800078e0205 */
[----:B0-----:R-:W-:-:S06]  /*1620*/  IMAD.WIDE.U32 R6, R11, 0x4, R6 ;  /* 0x000000040b067825 */ /* 0x001fcc00078e0006 */
        /* <DEDUP_REMOVED lines=13> */
[----:B------:R-:W-:Y:S05]  /*1700*/  CALL.REL.NOINC `($__internal_2_$__cuda_sm20_rcp_rn_f32_slowpath) ;  /* 0x00000020007c7944 */ /* 0x000fea0003c00000 */
[----:B------:R-:W-:Y:S01]  /*1710*/  MOV R17, R35 ;  /* 0x0000002300117202 */ /* 0x000fe20000000f00 */
[----:B------:R-:W-:Y:S06]  /*1720*/  BRA `(.L_x_84) ;  /* 0x0000000000107947 */ /* 0x000fec0003800000 */
.L_x_83:
[----:B------:R-:W0:Y:S02]  /*1730*/  MUFU.RCP R17, R4 ;  /* 0x0000000400117308 */ /* 0x000e240000001000 */
[----:B0-----:R-:W-:-:S04]  /*1740*/  FFMA R6, R4, R17, -1 ;  /* 0xbf80000004067423 */ /* 0x001fc80000000011 */
[----:B------:R-:W-:-:S04]  /*1750*/  FADD.FTZ R6, -R6, -RZ ;  /* 0x800000ff06067221 */ /* 0x000fc80000010100 */
[----:B------:R-:W-:-:S07]  /*1760*/  FFMA R17, R17, R6, R17 ;  /* 0x0000000611117223 */ /* 0x000fce0000000011 */
.L_x_84:
[----:B------:R-:W-:Y:S05]  /*1770*/  BSYNC.RECONVERGENT B1 ;  /* 0x0000000000017941 */ /* 0x000fea0003800200 */
.L_x_82:
[----:B------:R-:W0:Y:S01]  /*1780*/  LDC.64 R12, c[0x0][0x388] ;  /* 0x0000e200ff0c7b82 */ /* 0x000e220000000a00 */
[----:B------:R-:W1:Y:S01]  /*1790*/  LDCU UR4, c[0x0][0x3a4] ;  /* 0x00007480ff0477ac */ /* 0x000e620008000800 */
[----:B------:R-:W-:-:S06]  /*17a0*/  IADD3 R7, PT, PT, R2, R11, RZ ;  /* 0x0000000b02077210 */ /* 0x000fcc0007ffe0ff */
[----:B------:R-:W2:Y:S01]  /*17b0*/  LDC.64 R14, c[0x0][0x380] ;  /* 0x0000e000ff0e7b82 */ /* 0x000ea20000000a00 */
[----:B-1----:R-:W-:Y:S01]  /*17c0*/  FFMA R17, R17, UR4, R8 ;  /* 0x0000000411117c23 */ /* 0x002fe20008000008 */
[----:B0-----:R-:W-:-:S05]  /*17d0*/  IMAD.WIDE.U32 R12, R11, 0x4, R12 ;  /* 0x000000040b0c7825 */ /* 0x001fca00078e000c */
[----:B------:R0:W-:Y:S01]  /*17e0*/  STG.E desc[UR6][R12.64], R17 ;  /* 0x000000110c007986 */ /* 0x0001e2000c101906 */
[----:B--2---:R-:W-:-:S06]  /*17f0*/  IMAD.WIDE.U32 R14, R7, 0x4, R14 ;  /* 0x00000004070e7825 */ /* 0x004fcc00078e000e */
        /* <DEDUP_REMOVED lines=12> */
[----:B------:R-:W-:-:S07]  /*18c0*/  MOV R16, 0x18e0 ;  /* 0x000018e000107802 */ /* 0x000fce0000000f00 */
[----:B------:R-:W-:Y:S05]  /*18d0*/  CALL.REL.NOINC `($__internal_2_$__cuda_sm20_rcp_rn_f32_slowpath) ;  /* 0x0000002000087944 */ /* 0x000fea0003c00000 */
[----:B------:R-:W-:Y:S01]  /*18e0*/  MOV R15, R35 ;  /* 0x00000023000f7202 */ /* 0x000fe20000000f00 */
[----:B------:R-:W-:Y:S06]  /*18f0*/  BRA `(.L_x_87) ;  /* 0x0000000000107947 */ /* 0x000fec0003800000 */
.L_x_86:
[----:B------:R-:W0:Y:S02]  /*1900*/  MUFU.RCP R15, R4 ;  /* 0x00000004000f7308 */ /* 0x000e240000001000 */
[----:B0-----:R-:W-:-:S04]  /*1910*/  FFMA R6, R4, R15, -1 ;  /* 0xbf80000004067423 */ /* 0x001fc8000000000f */
[----:B------:R-:W-:-:S04]  /*1920*/  FADD.FTZ R6, -R6, -RZ ;  /* 0x800000ff06067221 */ /* 0x000fc80000010100 */
[----:B------:R-:W-:-:S07]  /*1930*/  FFMA R15, R15, R6, R15 ;  /* 0x000000060f0f7223 */ /* 0x000fce000000000f */
.L_x_87:
[----:B------:R-:W-:Y:S05]  /*1940*/  BSYNC.RECONVERGENT B1 ;  /* 0x0000000000017941 */ /* 0x000fea0003800200 */
.L_x_85:
        /* <DEDUP_REMOVED lines=41> */
[----:B------:R-:W-:Y:S05]  /*1be0*/  CALL.REL.NOINC `($__internal_2_$__cuda_sm20_rcp_rn_f32_slowpath) ;  /* 0x0000001c00447944 */ /* 0x000fea0003c00000 */
[----:B------:R-:W-:Y:S01]  /*1bf0*/  MOV R13, R35 ;  /* 0x00000023000d7202 */ /* 0x000fe20000000f00 */
[----:B------:R-:W-:Y:S06]  /*1c00*/  BRA `(.L_x_90) ;  /* 0x0000000000107947 */ /* 0x000fec0003800000 */
.L_x_89:
[----:B------:R-:W0:Y:S02]  /*1c10*/  MUFU.RCP R13, R4 ;  /* 0x00000004000d7308 */ /* 0x000e240000001000 */
[----:B0-----:R-:W-:-:S04]  /*1c20*/  FFMA R6, R4, R13, -1 ;  /* 0xbf80000004067423 */ /* 0x001fc8000000000d */
[----:B------:R-:W-:-:S04]  /*1c30*/  FADD.FTZ R6, -R6, -RZ ;  /* 0x800000ff06067221 */ /* 0x000fc80000010100 */
[----:B------:R-:W-:-:S07]  /*1c40*/  FFMA R13, R13, R6, R13 ;  /* 0x000000060d0d7223 */ /* 0x000fce000000000d */
.L_x_90:
[----:B------:R-:W-:Y:S05]  /*1c50*/  BSYNC.RECONVERGENT B1 ;  /* 0x0000000000017941 */ /* 0x000fea0003800200 */
.L_x_88:
[----:B------:R-:W0:Y:S01]  /*1c60*/  LDCU UR5, c[0x0][0x398] ;  /* 0x00007300ff0577ac */ /* 0x000e220008000800 */
[----:B------:R-:W1:Y:S01]  /*1c70*/  LDC.64 R10, c[0x0][0x388] ;  /* 0x0000e200ff0a7b82 */ /* 0x000e620000000a00 */
[----:B0-----:R-:W-:Y:S01]  /*1c80*/  ISETP.NE.AND P0, PT, RZ, UR5, PT ;  /* 0x00000005ff007c0c */ /* 0x001fe2000bf05270 */
[----:B-1----:R-:W-:-:S05]  /*1c90*/  IMAD.WIDE.U32 R10, R7, 0x4, R10 ;  /* 0x00000004070a7825 */ /* 0x002fca00078e000a */
[----:B------:R0:W-:Y:S07]  /*1ca0*/  STG.E desc[UR6][R10.64], R13 ;  /* 0x0000000d0a007986 */ /* 0x0001ee000c101906 */
[----:B------:R-:W-:Y:S05]  /*1cb0*/  @!P0 EXIT ;  /* 0x000000000000894d */ /* 0x000fea0003800000 */
[----:B------:R-:W-:Y:S01]  /*1cc0*/  UISETP.GE.U32.AND UP0, UPT, UR5, 0x8, UPT ;  /* 0x000000080500788c */ /* 0x000fe2000bf06070 */
[----:B------:R-:W-:Y:S01]  /*1cd0*/  IADD3 R7, PT, PT, R9, 0x5, RZ ;  /* 0x0000000509077810 */ /* 0x000fe20007ffe0ff */
[----:B------:R-:W-:Y:S01]  /*1ce0*/  ULOP3.LUT UR8, UR5, 0x7, URZ, 0xc0, !UPT ;  /* 0x0000000705087892 */ /* 0x000fe2000f8ec0ff */
[----:B------:R-:W-:-:S06]  /*1cf0*/  UMOV UR4, URZ ;  /* 0x000000ff00047c82 */ /* 0x000fcc0008000000 */
[----:B------:R-:W-:Y:S05]  /*1d00*/  BRA.U !UP0, `(.L_x_91) ;  /* 0x0000000d08a87547 */ /* 0x000fea000b800000 */
[----:B------:R-:W1:Y:S01]  /*1d10*/  LDCU.64 UR10, c[0x0][0x390] ;  /* 0x00007200ff0a77ac */ /* 0x000e620008000a00 */
[C---:B------:R-:W-:Y:S01]  /*1d20*/  IADD3 R17, PT, PT, R9.reuse, 0x6, RZ ;  /* 0x0000000609117810 */ /* 0x040fe20007ffe0ff */
[----:B0-----:R-:W0:Y:S01]  /*1d30*/  LDC.64 R10, c[0x0][0x388] ;  /* 0x0000e200ff0a7b82 */ /* 0x001e220000000a00 */
[C---:B------:R-:W-:Y:S01]  /*1d40*/  IADD3 R19, PT, PT, R9.reuse, 0x7, RZ ;  /* 0x0000000709137810 */ /* 0x040fe20007ffe0ff */
[----:B------:R-:W-:Y:S01]  /*1d50*/  ULOP3.LUT UR4, UR5, 0xfffffff8, URZ, 0xc0, !UPT ;  /* 0xfffffff805047892 */ /* 0x000fe2000f8ec0ff */
[C---:B------:R-:W-:Y:S02]  /*1d60*/  IADD3 R21, PT, PT, R9.reuse, 0x8, RZ ;  /* 0x0000000809157810 */ /* 0x040fe40007ffe0ff */
[C---:B------:R-:W-:Y:S01]  /*1d70*/  IADD3 R23, PT, PT, R9.reuse, 0x9, RZ ;  /* 0x0000000909177810 */ /* 0x040fe20007ffe0ff */
[----:B------:R-:W-:Y:S01]  /*1d80*/  UIADD3 UR5, UPT, UPT, -UR4, URZ, URZ ;  /* 0x000000ff04057290 */ /* 0x000fe2000fffe1ff */
[C---:B------:R-:W-:Y:S01]  /*1d90*/  IADD3 R25, PT, PT, R9.reuse, 0xa, RZ ;  /* 0x0000000a09197810 */ /* 0x040fe20007ffe0ff */
[----:B------:R-:W2:Y:S01]  /*1da0*/  LDC.64 R12, c[0x0][0x380] ;  /* 0x0000e000ff0c7b82 */ /* 0x000ea20000000a00 */
[----:B------:R-:W-:-:S02]  /*1db0*/  IADD3 R27, PT, PT, R9, 0xb, RZ ;  /* 0x0000000b091b7810 */ /* 0x000fc40007ffe0ff */
[----:B------:R-:W-:-:S05]  /*1dc0*/  IADD3 R29, PT, PT, R9, 0xc, RZ ;  /* 0x0000000c091d7810 */ /* 0x000fca0007ffe0ff */
[----:B------:R-:W3:Y:S01]  /*1dd0*/  LDC.64 R8, c[0x0][0x380] ;  /* 0x0000e000ff087b82 */ /* 0x000ee20000000a00 */
[--C-:B-1----:R-:W-:Y:S02]  /*1de0*/  IMAD R4, R17, UR11, R0.reuse ;  /* 0x0000000b11047c24 */ /* 0x102fe4000f8e0200 */
[--C-:B------:R-:W-:Y:S02]  /*1df0*/  IMAD R6, R19, UR11, R0.reuse ;  /* 0x0000000b13067c24 */ /* 0x100fe4000f8e0200 */
[--C-:B------:R-:W-:Y:S02]  /*1e00*/  IMAD R16, R21, UR11, R0.reuse ;  /* 0x0000000b15107c24 */ /* 0x100fe4000f8e0200 */
[--C-:B------:R-:W-:Y:S01]  /*1e10*/  IMAD R18, R23, UR11, R0.reuse ;  /* 0x0000000b17127c24 */ /* 0x100fe2000f8e0200 */
[----:B------:R-:W1:Y:S01]  /*1e20*/  LDC.64 R14, c[0x0][0x388] ;  /* 0x0000e200ff0e7b82 */ /* 0x000e620000000a00 */
        /* <DEDUP_REMOVED lines=12> */
.L_x_116:
[----:B--2---:R-:W-:-:S06]  /*1ef0*/  IMAD.WIDE.U32 R30, R3, 0x4, R12 ;  /* 0x00000004031e7825 */ /* 0x004fcc00078e000c */
[----:B------:R-:W2:Y:S01]  /*1f00*/  LDG.E R30, desc[UR6][R30.64] ;  /* 0x000000061e1e7981 */ /* 0x000ea2000c1e1900 */
[----:B------:R-:W-:Y:S01]  /*1f10*/  BSSY.RECONVERGENT B1, `(.L_x_92) ;  /* 0x0000013000017945 */ /* 0x000fe20003800200 */
[----:B--2---:R-:W-:-:S05]  /*1f20*/  FMUL R0, R30, -1.4426950216293334961 ;  /* 0xbfb8aa3b1e007820 */ /* 0x004fca0000400000 */
[----:B------:R-:W-:-:S13]  /*1f30*/  FSETP.GEU.AND P0, PT, R0, -126, PT ;  /* 0xc2fc00000000780b */ /* 0x000fda0003f0e000 */
[----:B------:R-:W-:-:S04]  /*1f40*/  @!P0 FMUL R0, R0, 0.5 ;  /* 0x3f00000000008820 */ /* 0x000fc80000400000 */
[----:B------:R-:W2:Y:S02]  /*1f50*/  MUFU.EX2 R4, R0 ;  /* 0x0000000000047308 */ /* 0x000ea40000000800 */
[----:B--2---:R-:W-:-:S04]  /*1f60*/  @!P0 FMUL R4, R4, R4 ;  /* 0x0000000404048220 */ /* 0x004fc80000400000 */
[----:B------:R-:W-:-:S05]  /*1f70*/  FADD R6, R4, 1 ;  /* 0x3f80000004067421 */ /* 0x000fca0000000000 */
[----:B------:R-:W-:-:S04]  /*1f80*/  IADD3 R4, PT, PT, R6, 0x1800000, RZ ;  /* 0x0180000006047810 */ /* 0x000fc80007ffe0ff */
[----:B------:R-:W-:-:S04]  /*1f90*/  LOP3.LUT R4, R4, 0x7f800000, RZ, 0xc0, !PT ;  /* 0x7f80000004047812 */ /* 0x000fc800078ec0ff */
[----:B------:R-:W-:-:S13]  /*1fa0*/  ISETP.GT.U32.AND P0, PT, R4, 0x1ffffff, PT ;  /* 0x01ffffff0400780c */ /* 0x000fda0003f04070 */
[----:B------:R-:W-:Y:S05]  /*1fb0*/  @P0 BRA `(.L_x_93) ;  /* 0x0000000000100947 */ /* 0x000fea0003800000 */
[----:B------:R-:W-:Y:S02]  /*1fc0*/  MOV R4, R6 ;  /* 0x0000000600047202 */ /* 0x000fe40000000f00 */
[----:B------:R-:W-:-:S07]  /*1fd0*/  MOV R16, 0x1ff0 ;  /* 0x00001ff000107802 */ /* 0x000fce0000000f00 */
[----:B01-3--:R-:W-:Y:S05]  /*1fe0*/  CALL.REL.NOINC `($__internal_2_$__cuda_sm20_rcp_rn_f32_slowpath) ;  /* 0x0000001800447944 */ /* 0x00bfea0003c00000 */
[----:B------:R-:W-:Y:S05]  /*1ff0*/  BRA `(.L_x_94) ;  /* 0x0000000000107947 */ /* 0x000fea0003800000 */
.L_x_93:
[----:B------:R-:W2:Y:S02]  /*2000*/  MUFU.RCP R35, R6 ;  /* 0x0000000600237308 */ /* 0x000ea40000001000 */
[----:B--2---:R-:W-:-:S04]  /*2010*/  FFMA R0, R6, R35, -1 ;  /* 0xbf80000006007423 */ /* 0x004fc80000000023 */
[----:B------:R-:W-:-:S04]  /*2020*/  FADD.FTZ R0, -R0, -RZ ;  /* 0x800000ff00007221 */ /* 0x000fc80000010100 */
[----:B------:R-:W-:-:S07]  /*2030*/  FFMA R35, R35, R0, R35 ;  /* 0x0000000023237223 */ /* 0x000fce0000000023 */
.L_x_94:
[----:B------:R-:W-:Y:S05]  /*2040*/  BSYNC.RECONVERGENT B1 ;  /* 0x0000000000017941 */ /* 0x000fea0003800200 */
.L_x_92:
[----:B0-----:R-:W-:-:S04]  /*2050*/  IMAD.WIDE.U32 R30, R3, 0x4, R10 ;  /* 0x00000004031e7825 */ /* 0x001fc800078e000a */
[----:B---3--:R-:W-:Y:S01]  /*2060*/  IMAD.WIDE.U32 R32, R17, 0x4, R8 ;  /* 0x0000000411207825 */ /* 0x008fe200078e0008 */
[----:B------:R0:W-:Y:S05]  /*2070*/  STG.E desc[UR6][R30.64], R35 ;  /* 0x000000231e007986 */ /* 0x0001ea000c101906 */
        /* <DEDUP_REMOVED lines=11> */
[----:B0-----:R-:W-:Y:S05]  /*2130*/  @P0 BRA `(.L_x_96) ;  /* 0x0000000000100947 */ /* 0x001fea0003800000 */
[----:B------:R-:W-:Y:S02]  /*2140*/  MOV R4, R6 ;  /* 0x0000000600047202 */ /* 0x000fe40000000f00 */
[----:B------:R-:W-:-:S07]  /*2150*/  MOV R16, 0x2170 ;  /* 0x0000217000107802 */ /* 0x000fce0000000f00 */
[----:B-1----:R-:W-:Y:S05]  /*2160*/  CALL.REL.NOINC `($__internal_2_$__cuda_sm20_rcp_rn_f32_slowpath) ;  /* 0x0000001400e47944 */ /* 0x002fea0003c00000 */
[----:B------:R-:W-:Y:S05]  /*2170*/  BRA `(.L_x_97) ;  /* 0x0000000000107947 */ /* 0x000fea0003800000 */
.L_x_96:
[----:B------:R-:W0:Y:S02]  /*2180*/  MUFU.RCP R35, R6 ;  /* 0x0000000600237308 */ /* 0x000e240000001000 */
[----:B0-----:R-:W-:-:S04]  /*2190*/  FFMA R0, R6, R35, -1 ;  /* 0xbf80000006007423 */ /* 0x001fc80000000023 */
[----:B------:R-:W-:-:S04]  /*21a0*/  FADD.FTZ R0, -R0, -RZ ;  /* 0x800000ff00007221 */ /* 0x000fc80000010100 */
[----:B------:R-:W-:-:S07]  /*21b0*/  FFMA R35, R35, R0, R35 ;  /* 0x0000000023237223 */ /* 0x000fce0000000023 */
.L_x_97:
[----:B------:R-:W-:Y:S05]  /*21c0*/  BSYNC.RECONVERGENT B1 ;  /* 0x0000000000017941 */ /* 0x000fea0003800200 */
.L_x_95:
[----:B------:R-:W-:-:S04]  /*21d0*/  IMAD.WIDE.U32 R30, R17, 0x4, R10 ;  /* 0x00000004111e7825 */ /* 0x000fc800078e000a */
[----:B------:R-:W-:Y:S01]  /*21e0*/  IMAD.WIDE.U32 R32, R19, 0x4, R8 ;  /* 0x0000000413207825 */ /* 0x000fe200078e0008 */
        /* <DEDUP_REMOVED lines=17> */
.L_x_99:
[----:B------:R-:W0:Y:S02]  /*2300*/  MUFU.RCP R35, R6 ;  /* 0x0000000600237308 */ /* 0x000e240000001000 */
[----:B0-----:R-:W-:-:S04]  /*2310*/  FFMA R0, R6, R35, -1 ;  /* 0xbf80000006007423 */ /* 0x001fc80000000023 */
[----:B------:R-:W-:-:S04]  /*2320*/  FADD.FTZ R0, -R0, -RZ ;  /* 0x800000ff00007221 */ /* 0x000fc80000010100 */
[----:B------:R-:W-:-:S07]  /*2330*/  FFMA R35, R35, R0, R35 ;  /* 0x0000000023237223 */ /* 0x000fce0000000023 */
.L_x_100:
[----:B------:R-:W-:Y:S05]  /*2340*/  BSYNC.RECONVERGENT B1 ;  /* 0x0000000000017941 */ /* 0x000fea0003800200 */
.L_x_98:
        /* <DEDUP_REMOVED lines=19> */
.L_x_102:
[----:B------:R-:W0:Y:S02]  /*2480*/  MUFU.RCP R35, R6 ;  /* 0x0000000600237308 */ /* 0x000e240000001000 */
[----:B0-----:R-:W-:-:S04]  /*2490*/  FFMA R0, R6, R35, -1 ;  /* 0xbf80000006007423 */ /* 0x001fc80000000023 */
[----:B------:R-:W-:-:S04]  /*24a0*/  FADD.FTZ R0, -R0, -RZ ;  /* 0x800000ff00007221 */ /* 0x000fc80000010100 */
[----:B------:R-:W-:-:S07]  /*24b0*/  FFMA R35, R35, R0, R35 ;  /* 0x0000000023237223 */ /* 0x000fce0000000023 */
.L_x_103:
[----:B------:R-:W-:Y:S05]  /*24c0*/  BSYNC.RECONVERGENT B1 ;  /* 0x0000000000017941 */ /* 0x000fea0003800200 */
.L_x_101:
        /* <DEDUP_REMOVED lines=19> */
.L_x_105:
[----:B------:R-:W0:Y:S02]  /*2600*/  MUFU.RCP R35, R6 ;  /* 0x0000000600237308 */ /* 0x000e240000001000 */
[----:B0-----:R-:W-:-:S04]  /*2610*/  FFMA R0, R6, R35, -1 ;  /* 0xbf80000006007423 */ /* 0x001fc80000000023 */
[----:B------:R-:W-:-:S04]  /*2620*/  FADD.FTZ R0, -R0, -RZ ;  /* 0x800000ff00007221 */ /* 0x000fc80000010100 */
[----:B------:R-:W-:-:S07]  /*2630*/  FFMA R35, R35, R0, R35 ;  /* 0x0000000023237223 */ /* 0x000fce0000000023 */
.L_x_106:
[----:B------:R-:W-:Y:S05]  /*2640*/  BSYNC.RECONVERGENT B1 ;  /* 0x0000000000017941 */ /* 0x000fea0003800200 */
.L_x_104:
        /* <DEDUP_REMOVED lines=19> */
.L_x_108:
[----:B------:R-:W0:Y:S02]  /*2780*/  MUFU.RCP R35, R6 ;  /* 0x0000000600237308 */ /* 0x000e240000001000 */
[----:B0-----:R-:W-:-:S04]  /*2790*/  FFMA R0, R6, R35, -1 ;  /* 0xbf80000006007423 */ /* 0x001fc80000000023 */
[----:B------:R-:W-:-:S04]  /*27a0*/  FADD.FTZ R0, -R0, -RZ ;  /* 0x800000ff00007221 */ /* 0x000fc80000010100 */
[----:B------:R-:W-:-:S07]  /*27b0*/  FFMA R35, R35, R0, R35 ;  /* 0x0000000023237223 */ /* 0x000fce0000000023 */
.L_x_109:
[----:B------:R-:W-:Y:S05]  /*27c0*/  BSYNC.RECONVERGENT B1 ;  /* 0x0000000000017941 */ /* 0x000fea0003800200 */
.L_x_107:
        /* <DEDUP_REMOVED lines=19> */
.L_x_111:
[----:B------:R-:W0:Y:S02]  /*2900*/  MUFU.RCP R35, R6 ;  /* 0x0000000600237308 */ /* 0x000e240000001000 */
[----:B0-----:R-:W-:-:S04]  /*2910*/  FFMA R0, R6, R35, -1 ;  /* 0xbf80000006007423 */ /* 0x001fc80000000023 */
[----:B------:R-:W-:-:S04]  /*2920*/  FADD.FTZ R0, -R0, -RZ ;  /* 0x800000ff00007221 */ /* 0x000fc80000010100 */
[----:B------:R-:W-:-:S07]  /*2930*/  FFMA R35, R35, R0, R35 ;  /* 0x0000000023237223 */ /* 0x000fce0000000023 */
.L_x_112:
[----:B------:R-:W-:Y:S05]  /*2940*/  BSYNC.RECONVERGENT B1 ;  /* 0x0000000000017941 */ /* 0x000fea0003800200 */
.L_x_110:
        /* <DEDUP_REMOVED lines=18> */
[----:B------:R-:W-:Y:S01]  /*2a70*/  MOV R33, R35 ;  /* 0x0000002300217202 */ /* 0x000fe20000000f00 */
[----:B------:R-:W-:Y:S06]  /*2a80*/  BRA `(.L_x_115) ;  /* 0x0000000000107947 */ /* 0x000fec0003800000 */
.L_x_114:
[----:B------:R-:W0:Y:S02]  /*2a90*/  MUFU.RCP R33, R6 ;  /* 0x0000000600217308 */ /* 0x000e240000001000 */
[----:B0-----:R-:W-:-:S04]  /*2aa0*/  FFMA R0, R6, R33, -1 ;  /* 0xbf80000006007423 */ /* 0x001fc80000000021 */
[----:B------:R-:W-:-:S04]  /*2ab0*/  FADD.FTZ R0, -R0, -RZ ;  /* 0x800000ff00007221 */ /* 0x000fc80000010100 */
[----:B------:R-:W-:-:S07]  /*2ac0*/  FFMA R33, R33, R0, R33 ;  /* 0x0000000021217223 */ /* 0x000fce0000000021 */
.L_x_115:
[----:B------:R-:W-:Y:S05]  /*2ad0*/  BSYNC.RECONVERGENT B1 ;  /* 0x0000000000017941 */ /* 0x000fea0003800200 */
.L_x_113:
[----:B-1----:R-:W-:Y:S01]  /*2ae0*/  IMAD.WIDE.U32 R30, R29, 0x4, R14 ;  /* 0x000000041d1e7825 */ /* 0x002fe200078e000e */
[----:B------:R-:W-:Y:S01]  /*2af0*/  UIADD3 UR5, UPT, UPT, UR5, 0x8, URZ ;  /* 0x0000000805057890 */ /* 0x000fe2000fffe0ff */
[C---:B------:R-:W-:Y:S02]  /*2b00*/  LEA R17, R2.reuse, R17, 0x3 ;  /* 0x0000001102117211 */ /* 0x040fe400078e18ff */
[C---:B------:R-:W-:Y:S01]  /*2b10*/  LEA R19, R2.reuse, R19, 0x3 ;  /* 0x0000001302137211 */ /* 0x040fe200078e18ff */
[----:B------:R4:W-:Y:S01]  /*2b20*/  STG.E desc[UR6][R30.64], R33 ;  /* 0x000000211e007986 */ /* 0x0009e2000c101906 */
[----:B------:R-:W-:Y:S01]  /*2b30*/  UISETP.NE.AND UP0, UPT, UR5, URZ, UPT ;  /* 0x000000ff0500728c */ /* 0x000fe2000bf05270 */
[C---:B------:R-:W-:Y:S02]  /*2b40*/  LEA R21, R2.reuse, R21, 0x3 ;  /* 0x0000001502157211 */ /* 0x040fe400078e18ff */
[C---:B------:R-:W-:Y:S02]  /*2b50*/  LEA R23, R2.reuse, R23, 0x3 ;  /* 0x0000001702177211 */ /* 0x040fe400078e18ff */
[----:B------:R-:W-:-:S02]  /*2b60*/  LEA R25, R2, R25, 0x3 ;  /* 0x0000001902197211 */ /* 0x000fc400078e18ff */
[C---:B------:R-:W-:Y:S02]  /*2b70*/  LEA R27, R2.reuse, R27, 0x3 ;  /* 0x0000001b021b7211 */ /* 0x040fe400078e18ff */
[C---:B------:R-:W-:Y:S02]  /*2b80*/  LEA R3, R2.reuse, R3, 0x3 ;  /* 0x0000000302037211 */ /* 0x040fe400078e18ff */
[----:B------:R-:W-:Y:S01]  /*2b90*/  LEA R29, R2, R29, 0x3 ;  /* 0x0000001d021d7211 */ /* 0x000fe200078e18ff */
[----:B----4-:R-:W-:Y:S06]  /*2ba0*/  BRA.U UP0, `(.L_x_116) ;  /* 0xfffffff100d07547 */ /* 0x010fec000b83ffff */
.L_x_91:
[----:B------:R-:W-:-:S13]  /*2bb0*/  ISETP.NE.AND P0, PT, RZ, UR8, PT ;  /* 0x00000008ff007c0c */ /* 0x000fda000bf05270 */
[----:B------:R-:W-:Y:S05]  /*2bc0*/  @!P0 EXIT ;  /* 0x000000000000894d */ /* 0x000fea0003800000 */
[----:B------:R-:W1:Y:S01]  /*2bd0*/  LDCU UR5, c[0x0][0x398] ;  /* 0x00007300ff0577ac */ /* 0x000e620008000800 */
[----:B------:R-:W-:Y:S02]  /*2be0*/  UISETP.GE.U32.AND UP0, UPT, UR8, 0x4, UPT ;  /* 0x000000040800788c */ /* 0x000fe4000bf06070 */
[----:B-1----:R-:W-:-:S07]  /*2bf0*/  ULOP3.LUT UR5, UR5, 0x3, URZ, 0xc0, !UPT ;  /* 0x0000000305057892 */ /* 0x002fce000f8ec0ff */
[----:B------:R-:W-:Y:S05]  /*2c00*/  BRA.U !UP0, `(.L_x_117) ;  /* 0x0000000508c07547 */ /* 0x000fea000b800000 */
[----:B0-----:R-:W0:Y:S01]  /*2c10*/  LDC.64 R10, c[0x0][0x380] ;  /* 0x0000e000ff0a7b82 */ /* 0x001e220000000a00 */
[----:B------:R-:W-:-:S05]  /*2c20*/  IADD3 R9, PT, PT, R7, UR4, RZ ;  /* 0x0000000407097c10 */ /* 0x000fca000fffe0ff */
        /* <DEDUP_REMOVED lines=18> */
.L_x_119:
[----:B------:R-:W0:Y:S02]  /*2d50*/  MUFU.RCP R15, R4 ;  /* 0x00000004000f7308 */ /* 0x000e240000001000 */
[----:B0-----:R-:W-:-:S04]  /*2d60*/  FFMA R0, R4, R15, -1 ;  /* 0xbf80000004007423 */ /* 0x001fc8000000000f */
[----:B------:R-:W-:-:S04]  /*2d70*/  FADD.FTZ R0, -R0, -RZ ;  /* 0x800000ff00007221 */ /* 0x000fc80000010100 */
[----:B------:R-:W-:-:S07]  /*2d80*/  FFMA R15, R15, R0, R15 ;  /* 0x000000000f0f7223 */ /* 0x000fce000000000f */
.L_x_120:
[----:B------:R-:W-:Y:S05]  /*2d90*/  BSYNC.RECONVERGENT B1 ;  /* 0x0000000000017941 */ /* 0x000fea0003800200 */
.L_x_118:
        /* <DEDUP_REMOVED lines=20> */
[----:B------:R-:W-:Y:S05]  /*2ee0*/  CALL.REL.NOINC `($__internal_2_$__cuda_sm20_rcp_rn_f32_slowpath) ;  /* 0x0000000800847944 */ /* 0x000fea0003c00000 */
[----:B------:R-:W-:Y:S01]  /*2ef0*/  MOV R15, R35 ;  /* 0x00000023000f7202 */ /* 0x000fe20000000f00 */
[----:B------:R-:W-:Y:S06]  /*2f00*/  BRA `(.L_x_123) ;  /* 0x0000000000107947 */ /* 0x000fec0003800000 */
.L_x_122:
[----:B------:R-:W0:Y:S02]  /*2f10*/  MUFU.RCP R15, R6 ;  /* 0x00000006000f7308 */ /* 0x000e240000001000 */
[----:B0-----:R-:W-:-:S04]  /*2f20*/  FFMA R0, R6, R15, -1 ;  /* 0xbf80000006007423 */ /* 0x001fc8000000000f */
[----:B------:R-:W-:-:S04]  /*2f30*/  FADD.FTZ R0, -R0, -RZ ;  /* 0x800000ff00007221 */ /* 0x000fc80000010100 */
[----:B------:R-:W-:-:S07]  /*2f40*/  FFMA R15, R15, R0, R15 ;  /* 0x000000000f0f7223 */ /* 0x000fce000000000f */
.L_x_123:
[----:B------:R-:W-:Y:S05]  /*2f50*/  BSYNC.RECONVERGENT B1 ;  /* 0x0000000000017941 */ /* 0x000fea0003800200 */
.L_x_121:
        /* <DEDUP_REMOVED lines=22> */
.L_x_125:
[----:B------:R-:W0:Y:S02]  /*30c0*/  MUFU.RCP R3, R4 ;  /* 0x0000000400037308 */ /* 0x000e240000001000 */
[----:B0-----:R-:W-:-:S04]  /*30d0*/  FFMA R0, R4, R3, -1 ;  /* 0xbf80000004007423 */ /* 0x001fc80000000003 */
[----:B------:R-:W-:-:S04]  /*30e0*/  FADD.FTZ R0, -R0, -RZ ;  /* 0x800000ff00007221 */ /* 0x000fc80000010100 */
[----:B------:R-:W-:-:S07]  /*30f0*/  FFMA R3, R3, R0, R3 ;  /* 0x0000000003037223 */ /* 0x000fce0000000003 */
.L_x_126:
[----:B------:R-:W-:Y:S05]  /*3100*/  BSYNC.RECONVERGENT B1 ;  /* 0x0000000000017941 */ /* 0x000fea0003800200 */
.L_x_124:
        /* <DEDUP_REMOVED lines=23> */
.L_x_128:
[----:B------:R-:W0:Y:S02]  /*3280*/  MUFU.RCP R3, R12 ;  /* 0x0000000c00037308 */ /* 0x000e240000001000 */
[----:B0-----:R-:W-:-:S04]  /*3290*/  FFMA R4, R12, R3, -1 ;  /* 0xbf8000000c047423 */ /* 0x001fc80000000003 */
[----:B------:R-:W-:-:S04]  /*32a0*/  FADD.FTZ R4, -R4, -RZ ;  /* 0x800000ff04047221 */ /* 0x000fc80000010100 */
[----:B------:R-:W-:-:S07]  /*32b0*/  FFMA R3, R3, R4, R3 ;  /* 0x0000000403037223 */ /* 0x000fce0000000003 */
.L_x_129:
[----:B------:R-:W-:Y:S05]  /*32c0*/  BSYNC.RECONVERGENT B1 ;  /* 0x0000000000017941 */ /* 0x000fea0003800200 */
.L_x_127:
[----:B------:R-:W0:Y:S01]  /*32d0*/  LDC.64 R8, c[0x0][0x388] ;  /* 0x0000e200ff087b82 */ /* 0x000e220000000a00 */
[----:B------:R-:W-:Y:S01]  /*32e0*/  UIADD3 UR4, UPT, UPT, UR4, 0x4, URZ ;  /* 0x0000000404047890 */ /* 0x000fe2000fffe0ff */
[----:B0-----:R-:W-:-:S05]  /*32f0*/  IMAD.WIDE.U32 R8, R0, 0x4, R8 ;  /* 0x0000000400087825 */ /* 0x001fca00078e0008 */
[----:B------:R1:W-:Y:S06]  /*3300*/  STG.E desc[UR6][R8.64], R3 ;  /* 0x0000000308007986 */ /* 0x0003ec000c101906 */
.L_x_117:
[----:B------:R-:W-:-:S13]  /*3310*/  ISETP.NE.AND P0, PT, RZ, UR5, PT ;  /* 0x00000005ff007c0c */ /* 0x000fda000bf05270 */
[----:B------:R-:W-:Y:S05]  /*3320*/  @!P0 EXIT ;  /* 0x000000000000894d */ /* 0x000fea0003800000 */
[----:B------:R-:W-:-:S09]  /*3330*/  UISETP.NE.AND UP0, UPT, UR5, 0x1, UPT ;  /* 0x000000010500788c */ /* 0x000fd2000bf05270 */
[----:B------:R-:W-:Y:S05]  /*3340*/  BRA.U !UP0, `(.L_x_130) ;  /* 0x0000000108e87547 */ /* 0x000fea000b800000 */
[----:B-1----:R-:W1:Y:S01]  /*3350*/  LDC.64 R8, c[0x0][0x380] ;  /* 0x0000e000ff087b82 */ /* 0x002e620000000a00 */
[----:B------:R-:W-:-:S05]  /*3360*/  IADD3 R3, PT, PT, R7, UR4, RZ ;  /* 0x0000000407037c10 */ /* 0x000fca000fffe0ff */
[----:B------:R-:W-:-:S04]  /*3370*/  IMAD R3, R2, R3, R5 ;  /* 0x0000000302037224 */ /* 0x000fc800078e0205 */
        /* <DEDUP_REMOVED lines=12> */
[----:B------:R-:W-:Y:S05]  /*3440*/  @P0 BRA `(.L_x_132) ;  /* 0x0000000000140947 */ /* 0x000fea0003800000 */
[----:B------:R-:W-:Y:S02]  /*3450*/  MOV R4, R6 ;  /* 0x0000000600047202 */ /* 0x000fe40000000f00 */
[----:B------:R-:W-:-:S07]  /*3460*/  MOV R16, 0x3480 ;  /* 0x0000348000107802 */ /* 0x000fce0000000f00 */
[----:B0-----:R-:W-:Y:S05]  /*3470*/  CALL.REL.NOINC `($__internal_2_$__cuda_sm20_rcp_rn_f32_slowpath) ;  /* 0x0000000400207944 */ /* 0x001fea0003c00000 */
[----:B------:R-:W-:Y:S01]  /*3480*/  MOV R13, R35 ;  /* 0x00000023000d7202 */ /* 0x000fe20000000f00 */
[----:B------:R-:W-:Y:S06]  /*3490*/  BRA `(.L_x_133) ;  /* 0x0000000000107947 */ /* 0x000fec0003800000 */
.L_x_132:
[----:B0-----:R-:W0:Y:S02]  /*34a0*/  MUFU.RCP R13, R6 ;  /* 0x00000006000d7308 */ /* 0x001e240000001000 */
[----:B0-----:R-:W-:-:S04]  /*34b0*/  FFMA R0, R6, R13, -1 ;  /* 0xbf80000006007423 */ /* 0x001fc8000000000d */
[----:B------:R-:W-:-:S04]  /*34c0*/  FADD.FTZ R0, -R0, -RZ ;  /* 0x800000ff00007221 */ /* 0x000fc80000010100 */
[----:B------:R-:W-:-:S07]  /*34d0*/  FFMA R13, R13, R0, R13 ;  /* 0x000000000d0d7223 */ /* 0x000fce000000000d */
.L_x_133:
[----:B------:R-:W-:Y:S05]  /*34e0*/  BSYNC.RECONVERGENT B1 ;  /* 0x0000000000017941 */ /* 0x000fea0003800200 */
.L_x_131:
        /* <DEDUP_REMOVED lines=23> */
.L_x_135:
[----:B------:R-:W0:Y:S02]  /*3660*/  MUFU.RCP R3, R6 ;  /* 0x0000000600037308 */ /* 0x000e240000001000 */
[----:B0-----:R-:W-:-:S04]  /*3670*/  FFMA R4, R6, R3, -1 ;  /* 0xbf80000006047423 */ /* 0x001fc80000000003 */
[----:B------:R-:W-:-:S04]  /*3680*/  FADD.FTZ R4, -R4, -RZ ;  /* 0x800000ff04047221 */ /* 0x000fc80000010100 */
[----:B------:R-:W-:-:S07]  /*3690*/  FFMA R3, R3, R4, R3 ;  /* 0x0000000403037223 */ /* 0x000fce0000000003 */
.L_x_136:
[----:B------:R-:W-:Y:S05]  /*36a0*/  BSYNC.RECONVERGENT B1 ;  /* 0x0000000000017941 */ /* 0x000fea0003800200 */
.L_x_134:
[----:B------:R-:W0:Y:S01]  /*36b0*/  LDC.64 R8, c[0x0][0x388] ;  /* 0x0000e200ff087b82 */ /* 0x000e220000000a00 */
[----:B------:R-:W-:Y:S01]  /*36c0*/  UIADD3 UR4, UPT, UPT, UR4, 0x2, URZ ;  /* 0x0000000204047890 */ /* 0x000fe2000fffe0ff */
[----:B0-----:R-:W-:-:S05]  /*36d0*/  IMAD.WIDE.U32 R8, R0, 0x4, R8 ;  /* 0x0000000400087825 */ /* 0x001fca00078e0008 */
[----:B------:R2:W-:Y:S06]  /*36e0*/  STG.E desc[UR6][R8.64], R3 ;  /* 0x0000000308007986 */ /* 0x0005ec000c101906 */
.L_x_130:
[----:B------:R-:W3:Y:S02]  /*36f0*/  LDC R0, c[0x0][0x398] ;  /* 0x0000e600ff007b82 */ /* 0x000ee40000000800 */
[----:B---3--:R-:W-:-:S04]  /*3700*/  LOP3.LUT R0, R0, 0x1, RZ, 0xc0, !PT ;  /* 0x0000000100007812 */ /* 0x008fc800078ec0ff */
[----:B------:R-:W-:-:S13]  /*3710*/  ISETP.NE.U32.AND P0, PT, R0, 0x1, PT ;  /* 0x000000010000780c */ /* 0x000fda0003f05070 */
[----:B------:R-:W-:Y:S05]  /*3720*/  @P0 EXIT ;  /* 0x000000000000094d */ /* 0x000fea0003800000 */
[----:B-12---:R-:W1:Y:S01]  /*3730*/  LDC.64 R8, c[0x0][0x380] ;  /* 0x0000e000ff087b82 */ /* 0x006e620000000a00 */
        /* <DEDUP_REMOVED lines=15> */
[----:B------:R-:W-:-:S07]  /*3830*/  MOV R16, 0x3850 ;  /* 0x0000385000107802 */ /* 0x000fce0000000f00 */
[----:B0-----:R-:W-:Y:S05]  /*3840*/  CALL.REL.NOINC `($__internal_2_$__cuda_sm20_rcp_rn_f32_slowpath) ;  /* 0x00000000002c7944 */ /* 0x001fea0003c00000 */
[----:B------:R-:W-:Y:S01]  /*3850*/  MOV R7, R35 ;  /* 0x0000002300077202 */ /* 0x000fe20000000f00 */
[----:B------:R-:W-:Y:S06]  /*3860*/  BRA `(.L_x_139) ;  /* 0x0000000000107947 */ /* 0x000fec0003800000 */
.L_x_138:
[----:B------:R-:W1:Y:S02]  /*3870*/  MUFU.RCP R7, R4 ;  /* 0x0000000400077308 */ /* 0x000e640000001000 */
[----:B-1----:R-:W-:-:S04]  /*3880*/  FFMA R0, R4, R7, -1 ;  /* 0xbf80000004007423 */ /* 0x002fc80000000007 */
[----:B------:R-:W-:-:S04]  /*3890*/  FADD.FTZ R0, -R0, -RZ ;  /* 0x800000ff00007221 */ /* 0x000fc80000010100 */
[----:B------:R-:W-:-:S07]  /*38a0*/  FFMA R7, R7, R0, R7 ;  /* 0x0000000007077223 */ /* 0x000fce0000000007 */
.L_x_139:
[----:B------:R-:W-:Y:S05]  /*38b0*/  BSYNC.RECONVERGENT B1 ;  /* 0x0000000000017941 */ /* 0x000fea0003800200 */
.L_x_137:
[----:B------:R-:W1:Y:S02]  /*38c0*/  LDC.64 R4, c[0x0][0x388] ;  /* 0x0000e200ff047b82 */ /* 0x000e640000000a00 */
[----:B-1----:R-:W-:-:S05]  /*38d0*/  IMAD.WIDE.U32 R2, R2, 0x4, R4 ;  /* 0x0000000402027825 */ /* 0x002fca00078e0004 */
[----:B------:R-:W-:Y:S01]  /*38e0*/  STG.E desc[UR6][R2.64], R7 ;  /* 0x0000000702007986 */ /* 0x000fe2000c101906 */
[----:B------:R-:W-:Y:S05]  /*38f0*/  EXIT ;  /* 0x000000000000794d */ /* 0x000fea0003800000 */
        .weak           $__internal_2_$__cuda_sm20_rcp_rn_f32_slowpath
        .type           $__internal_2_$__cuda_sm20_rcp_rn_f32_slowpath,@function
        .size           $__internal_2_$__cuda_sm20_rcp_rn_f32_slowpath,($_Z12gpuYoloLayerPKfPfjjjjjf$__internal_accurate_pow - $__internal_2_$__cuda_sm20_rcp_rn_f32_slowpath)
$__internal_2_$__cuda_sm20_rcp_rn_f32_slowpath:
        /* <DEDUP_REMOVED lines=15> */
.L_x_141:
[----:B------:R-:W-:-:S04]  /*39f0*/  IADD3 R18, PT, PT, R6, -0xfd, RZ ;  /* 0xffffff0306127810 */ /* 0x000fc80007ffe0ff */
[----:B------:R-:W-:-:S13]  /*3a00*/  ISETP.GT.U32.AND P0, PT, R18, 0x1, PT ;  /* 0x000000011200780c */ /* 0x000fda0003f04070 */
[----:B------:R-:W-:Y:S05]  /*3a10*/  @P0 BRA `(.L_x_143) ;  /* 0x0000000000780947 */ /* 0x000fea0003800000 */
[----:B------:R-:W-:Y:S01]  /*3a20*/  LOP3.LUT R35, R4, 0x7fffff, RZ, 0xc0, !PT ;  /* 0x007fffff04237812 */ /* 0x000fe200078ec0ff */
[----:B------:R-:W-:Y:S01]  /*3a30*/  HFMA2 R31, -RZ, RZ, 0, 1.78813934326171875e-07 ;  /* 0x00000003ff1f7431 */ /* 0x000fe200000001ff */
[----:B------:R-:W-:Y:S02]  /*3a40*/  IADD3 R6, PT, PT, R6, -0xfc, RZ ;  /* 0xffffff0406067810 */ /* 0x000fe40007ffe0ff */
[----:B------:R-:W-:-:S04]  /*3a50*/  LOP3.LUT R35, R35, 0x3f800000, RZ, 0xfc, !PT ;  /* 0x3f80000023237812 */ /* 0x000fc800078efcff */
[----:B------:R-:W0:Y:S02]  /*3a60*/  MUFU.RCP R22, R35 ;  /* 0x0000002300167308 */ /* 0x000e240000001000 */
[----:B0-----:R-:W-:-:S04]  /*3a70*/  FFMA R33, R35, R22, -1 ;  /* 0xbf80000023217423 */ /* 0x001fc80000000016 */
[----:B------:R-:W-:-:S04]  /*3a80*/  FADD.FTZ R33, -R33, -RZ ;  /* 0x800000ff21217221 */ /* 0x000fc80000010100 */
[CCC-:B------:R-:W-:Y:S01]  /*3a90*/  FFMA.RM R20, R22.reuse, R33.reuse, R22.reuse ;  /* 0x0000002116147223 */ /* 0x1c0fe20000004016 */
[----:B------:R-:W-:Y:S01]  /*3aa0*/  FFMA.RP R33, R22, R33, R22 ;  /* 0x0000002116217223 */ /* 0x000fe20000008016 */
[----:B------:R-:W-:-:S03]  /*3ab0*/  SHF.L.U32 R22, R31, R18, RZ ;  /* 0x000000121f167219 */ /* 0x000fc600000006ff */
[C---:B------:R-:W-:Y:S02]  /*3ac0*/  LOP3.LUT R24, R20.reuse, 0x7fffff, RZ, 0xc0, !PT ;  /* 0x007fffff14187812 */ /* 0x040fe400078ec0ff */
[----:B------:R-:W-:Y:S02]  /*3ad0*/  FSETP.NEU.FTZ.AND P0, PT, R20, R33, PT ;  /* 0x000000211400720b */ /* 0x000fe40003f1d000 */
[----:B------:R-:W-:Y:S02]  /*3ae0*/  LOP3.LUT R31, R24, 0x800000, RZ, 0xfc, !PT ;  /* 0x00800000181f7812 */ /* 0x000fe400078efcff */
[----:B------:R-:W-:Y:S02]  /*3af0*/  SEL R20, RZ, 0xffffffff, !P0 ;  /* 0xffffffffff147807 */ /* 0x000fe40004000000 */
[----:B------:R-:W-:Y:S02]  /*3b00*/  LOP3.LUT R33, R22, R31, RZ, 0xc0, !PT ;  /* 0x0000001f16217212 */ /* 0x000fe400078ec0ff */
[----:B------:R-:W-:-:S02]  /*3b10*/  IADD3 R20, PT, PT, -R20, RZ, RZ ;  /* 0x000000ff14147210 */ /* 0x000fc40007ffe1ff */
[-C--:B------:R-:W-:Y:S02]  /*3b20*/  SHF.R.U32.HI R33, RZ, R18.reuse, R33 ;  /* 0x00000012ff217219 */ /* 0x080fe40000011621 */
[--C-:B------:R-:W-:Y:S02]  /*3b30*/  LOP3.LUT P1, RZ, R20, R18, R31.reuse, 0xf8, !PT ;  /* 0x0000001214ff7212 */ /* 0x100fe4000782f81f */
[C---:B------:R-:W-:Y:S02]  /*3b40*/  LOP3.LUT P0, RZ, R33.reuse, 0x1, RZ, 0xc0, !PT ;  /* 0x0000000121ff7812 */ /* 0x040fe4000780c0ff */
[----:B------:R-:W-:Y:S02]  /*3b50*/  LOP3.LUT P2, RZ, R33, 0x2, RZ, 0xc0, !PT ;  /* 0x0000000221ff7812 */ /* 0x000fe4000784c0ff */
[----:B------:R-:W-:Y:S02]  /*3b60*/  SHF.R.U32.HI R31, RZ, R6, R31 ;  /* 0x00000006ff1f7219 */ /* 0x000fe4000001161f */
[----:B------:R-:W-:-:S02]  /*3b70*/  PLOP3.LUT P0, PT, P0, P1, P2, 0xe0, 0x0 ;  /* 0x000000000000781c */ /* 0x000fc40000703c20 */
[----:B------:R-:W-:Y:S02]  /*3b80*/  LOP3.LUT P1, RZ, R4, 0x7fffff, RZ, 0xc0, !PT ;  /* 0x007fffff04ff7812 */ /* 0x000fe4000782c0ff */
[----:B------:R-:W-:-:S04]  /*3b90*/  SEL R18, RZ, 0x1, !P0 ;  /* 0x00000001ff127807 */ /* 0x000fc80004000000 */
[----:B------:R-:W-:-:S04]  /*3ba0*/  IADD3 R18, PT, PT, -R18, RZ, RZ ;  /* 0x000000ff12127210 */ /* 0x000fc80007ffe1ff */
[----:B------:R-:W-:-:S13]  /*3bb0*/  ISETP.GE.AND P0, PT, R18, RZ, PT ;  /* 0x000000ff1200720c */ /* 0x000fda0003f06270 */
[----:B------:R-:W-:-:S04]  /*3bc0*/  @!P0 IADD3 R31, PT, PT, R31, 0x1, RZ ;  /* 0x000000011f1f8810 */ /* 0x000fc80007ffe0ff */
[----:B------:R-:W-:-:S04]  /*3bd0*/  @!P1 SHF.L.U32 R31, R31, 0x1, RZ ;  /* 0x000000011f1f9819 */ /* 0x000fc800000006ff */
[----:B------:R-:W-:Y:S01]  /*3be0*/  LOP3.LUT R18, R31, 0x80000000, R4, 0xf8, !PT ;  /* 0x800000001f127812 */ /* 0x000fe200078ef804 */
[----:B------:R-:W-:Y:S06]  /*3bf0*/  BRA `(.L_x_142) ;  /* 0x0000000000047947 */ /* 0x000fec0003800000 */
.L_x_143:
[----:B------:R0:W1:Y:S02]  /*3c00*/  MUFU.RCP R18, R4 ;  /* 0x0000000400127308 */ /* 0x0000640000001000 */
.L_x_142:
[----:B------:R-:W-:Y:S05]  /*3c10*/  BSYNC.RECONVERGENT B0 ;  /* 0x0000000000007941 */ /* 0x000fea0003800200 */
.L_x_140:
[----:B------:R-:W-:Y:S01]  /*3c20*/  HFMA2 R31, -RZ, RZ, 0, 0 ;  /* 0x00000000ff1f7431 */ /* 0x000fe200000001ff */
[----:B------:R-:W-:Y:S02]  /*3c30*/  MOV R30, R16 ;  /* 0x00000010001e7202 */ /* 0x000fe40000000f00 */
[----:B-1----:R-:W-:Y:S02]  /*3c40*/  MOV R35, R18 ;  /* 0x0000001200237202 */ /* 0x002fe40000000f00 */
[----:B0-----:R-:W-:Y:S05]  /*3c50*/  RET.REL.NODEC R30 `(_Z12gpuYoloLayerPKfPfjjjjjf) ;  /* 0xffffffc01ee87950 */ /* 0x001fea0003c3ffff */
        .type           $_Z12gpuYoloLayerPKfPfjjjjjf$__internal_accurate_pow,@function
        .size           $_Z12gpuYoloLayerPKfPfjjjjjf$__internal_accurate_pow,(.L_x_149 - $_Z12gpuYoloLayerPKfPfjjjjjf$__internal_accurate_pow)
$_Z12gpuYoloLayerPKfPfjjjjjf$__internal_accurate_pow:
[----:B------:R-:W-:Y:S01]  /*3c60*/  ISETP.GT.U32.AND P0, PT, R33, 0xfffff, PT ;  /* 0x000fffff2100780c */ /* 0x000fe20003f04070 */
[----:B------:R-:W-:Y:S01]  /*3c70*/  HFMA2 R15, -RZ, RZ, 1.703125, -23840 ;  /* 0x3ed0f5d2ff0f7431 */ /* 0x000fe200000001ff */
[----:B------:R-:W-:Y:S01]  /*3c80*/  MOV R10, R28 ;  /* 0x0000001c000a7202 */ /* 0x000fe20000000f00 */
[----:B------:R-:W-:Y:S01]  /*3c90*/  UMOV UR4, 0x7d2cafe2 ;  /* 0x7d2cafe200047882 */ /* 0x000fe20000000000 */
[-C--:B------:R-:W-:Y:S01]  /*3ca0*/  MOV R11, R33.reuse ;  /* 0x00000021000b7202 */ /* 0x080fe20000000f00 */
[----:B------:R-:W-:Y:S01]  /*3cb0*/  UMOV UR5, 0x3eb0f5ff ;  /* 0x3eb0f5ff00057882 */ /* 0x000fe20000000000 */
[----:B------:R-:W-:Y:S01]  /*3cc0*/  MOV R12, R33 ;  /* 0x00000021000c7202 */ /* 0x000fe20000000f00 */
[----:B------:R-:W-:Y:S01]  /*3cd0*/  UMOV UR8, 0x3b39803f ;  /* 0x3b39803f00087882 */ /* 0x000fe20000000000 */
[----:B------:R-:W-:Y:S01]  /*3ce0*/  MOV R22, RZ ;  /* 0x000000ff00167202 */ /* 0x000fe20000000f00 */
[----:B------:R-:W-:Y:S01]  /*3cf0*/  UMOV UR9, 0x3c7abc9e ;  /* 0x3c7abc9e00097882 */ /* 0x000fe20000000000 */
[----:B------:R-:W-:-:S02]  /*3d00*/  MOV R14, 0x41ad3b5a ;  /* 0x41ad3b5a000e7802 */ /* 0x000fc40000000f00 */
[----:B------:R-:W-:Y:S01]  /*3d10*/  SHF.R.U32.HI R33, RZ, 0x14, R33 ;  /* 0x00000014ff217819 */ /* 0x000fe20000011621 */
[----:B------:R-:W-:-:S10]  /*3d20*/  @!P0 DMUL R10, R10, 1.80143985094819840000e+16 ;  /* 0x435000000a0a8828 */ /* 0x000fd40000000000 */
[----:B------:R-:W-:Y:S02]  /*3d30*/  @!P0 MOV R12, R11 ;  /* 0x0000000b000c8202 */ /* 0x000fe40000000f00 */
[----:B------:R-:W-:Y:S02]  /*3d40*/  @!P0 MOV R28, R10 ;  /* 0x0000000a001c8202 */ /* 0x000fe40000000f00 */
[----:B------:R-:W-:Y:S02]  /*3d50*/  LOP3.LUT R12, R12, 0x800fffff, RZ, 0xc0, !PT ;  /* 0x800fffff0c0c7812 */ /* 0x000fe400078ec0ff */
[----:B------:R-:W-:Y:S02]  /*3d60*/  @!P0 LEA.HI R33, R11, 0xffffffca, RZ, 0xc ;  /* 0xffffffca0b218811 */ /* 0x000fe400078f60ff */
[----:B------:R-:W-:Y:S02]  /*3d70*/  LOP3.LUT R29, R12, 0x3ff00000, RZ, 0xfc, !PT ;  /* 0x3ff000000c1d7812 */ /* 0x000fe400078efcff */
[----:B------:R-:W-:-:S02]  /*3d80*/  IADD3 R10, PT, PT, R33, -0x3ff, RZ ;  /* 0xfffffc01210a7810 */ /* 0x000fc40007ffe0ff */
[----:B------:R-:W-:-:S13]  /*3d90*/  ISETP.GE.U32.AND P1, PT, R29, 0x3ff6a09f, PT ;  /* 0x3ff6a09f1d00780c */ /* 0x000fda0003f26070 */
[----:B------:R-:W-:Y:S02]  /*3da0*/  @P1 IADD3 R13, PT, PT, R29, -0x100000, RZ ;  /* 0xfff000001d0d1810 */ /* 0x000fe40007ffe0ff */
[----:B------:R-:W-:Y:S02]  /*3db0*/  @P1 IADD3 R10, PT, PT, R33, -0x3fe, RZ ;  /* 0xfffffc02210a1810 */ /* 0x000fe40007ffe0ff */
[----:B------:R-:W-:-:S06]  /*3dc0*/  @P1 MOV R29, R13 ;  /* 0x0000000d001d1202 */ /* 0x000fcc0000000f00 */
[C---:B------:R-:W-:Y:S02]  /*3dd0*/  DADD R16, R28.reuse, 1 ;  /* 0x3ff000001c107429 */ /* 0x040fe40000000000 */
[----:B------:R-:W-:-:S04]  /*3de0*/  DADD R28, R28, -1 ;  /* 0xbff000001c1c7429 */ /* 0x000fc80000000000 */
[----:B------:R-:W0:Y:S02]  /*3df0*/  MUFU.RCP64H R23, R17 ;  /* 0x0000001100177308 */ /* 0x000e240000001800 */
[----:B0-----:R-:W-:-:S08]  /*3e00*/  DFMA R12, -R16, R22, 1 ;  /* 0x3ff00000100c742b */ /* 0x001fd00000000116 */
[----:B------:R-:W-:-:S08]  /*3e10*/  DFMA R12, R12, R12, R12 ;  /* 0x0000000c0c0c722b */ /* 0x000fd0000000000c */
[----:B------:R-:W-:-:S08]  /*3e20*/  DFMA R22, R22, R12, R22 ;  /* 0x0000000c1616722b */ /* 0x000fd00000000016 */
[----:B------:R-:W-:-:S08]  /*3e30*/  DMUL R12, R28, R22 ;  /* 0x000000161c0c7228 */ /* 0x000fd00000000000 */
[----:B------:R-:W-:-:S08]  /*3e40*/  DFMA R12, R28, R22, R12 ;  /* 0x000000161c0c722b */ /* 0x000fd0000000000c */
[-C--:B------:R-:W-:Y:S02]  /*3e50*/  DMUL R26, R12, R12.reuse ;  /* 0x0000000c0c1a7228 */ /* 0x080fe40000000000 */
[----:B------:R-:W-:Y:S02]  /*3e60*/  DADD R20, R28, -R12 ;  /* 0x000000001c147229 */ /* 0x000fe4000000080c */
[----:B------:R-:W-:-:S04]  /*3e70*/  DMUL R16, R12, R12 ;  /* 0x0000000c0c107228 */ /* 0x000fc80000000000 */
[----:B------:R-:W-:Y:S01]  /*3e80*/  DFMA R14, R26, UR4, R14 ;  /* 0x000000041a0e7c2b */ /* 0x000fe2000800000e */
[----:B------:R-:W-:Y:S01]  /*3e90*/  UMOV UR4, 0x75488a3f ;  /* 0x75488a3f00047882 */ /* 0x000fe20000000000 */
[----:B------:R-:W-:Y:S01]  /*3ea0*/  UMOV UR5, 0x3ef3b20a ;  /* 0x3ef3b20a00057882 */ /* 0x000fe20000000000 */
[----:B------:R-:W-:-:S05]  /*3eb0*/  DADD R20, R20, R20 ;  /* 0x0000000014147229 */ /* 0x000fca0000000014 */
[----:B------:R-:W-:Y:S01]  /*3ec0*/  DFMA R24, R26, R14, UR4 ;  /* 0x000000041a187e2b */ /* 0x000fe2000800000e */
[----:B------:R-:W-:Y:S01]  /*3ed0*/  UMOV UR4, 0xe4faecd5 ;  /* 0xe4faecd500047882 */ /* 0x000fe20000000000 */
[----:B------:R-:W-:Y:S01]  /*3ee0*/  UMOV UR5, 0x3f1745cd ;  /* 0x3f1745cd00057882 */ /* 0x000fe20000000000 */
[----:B------:R-:W-:-:S05]  /*3ef0*/  DFMA R20, R28, -R12, R20 ;  /* 0x8000000c1c14722b */ /* 0x000fca0000000014 */
[----:B------:R-:W-:Y:S01]  /*3f00*/  DFMA R24, R26, R24, UR4 ;  /* 0x000000041a187e2b */ /* 0x000fe20008000018 */
[----:B------:R-:W-:Y:S01]  /*3f10*/  UMOV UR4, 0x258a578b ;  /* 0x258a578b00047882 */ /* 0x000fe20000000000 */
[----:B------:R-:W-:Y:S01]  /*3f20*/  UMOV UR5, 0x3f3c71c7 ;  /* 0x3f3c71c700057882 */ /* 0x000fe20000000000 */
[----:B------:R-:W-:-:S05]  /*3f30*/  DMUL R20, R22, R20 ;  /* 0x0000001416147228 */ /* 0x000fca0000000000 */
[----:B------:R-:W-:Y:S01]  /*3f40*/  DFMA R24, R26, R24, UR4 ;  /* 0x000000041a187e2b */ /* 0x000fe20008000018 */
[----:B------:R-:W-:Y:S01]  /*3f50*/  UMOV UR4, 0x9242b910 ;  /* 0x9242b91000047882 */ /* 0x000fe20000000000 */
[----:B------:R-:W-:-:S03]  /*3f60*/  UMOV UR5, 0x3f624924 ;  /* 0x3f62492400057882 */ /* 0x000fc60000000000 */
[----:B------:R-:W-:Y:S02]  /*3f70*/  IADD3 R29, PT, PT, R21, 0x100000, RZ ;  /* 0x00100000151d7810 */ /* 0x000fe40007ffe0ff */
[----:B------:R-:W-:Y:S01]  /*3f80*/  MOV R28, R20 ;  /* 0x00000014001c7202 */ /* 0x000fe20000000f00 */
[----:B------:R-:W-:Y:S01]  /*3f90*/  DFMA R24, R26, R24, UR4 ;  /* 0x000000041a187e2b */ /* 0x000fe20008000018 */
[----:B------:R-:W-:Y:S01]  /*3fa0*/  UMOV UR4, 0x99999dfb ;  /* 0x99999dfb00047882 */ /* 0x000fe20000000000 */
[----:B------:R-:W-:-:S06]  /*3fb0*/  UMOV UR5, 0x3f899999 ;  /* 0x3f89999900057882 */ /* 0x000fcc0000000000 */
[----:B------:R-:W-:Y:S01]  /*3fc0*/  DFMA R24, R26, R24, UR4 ;  /* 0x000000041a187e2b */ /* 0x000fe20008000018 */
[----:B------:R-:W-:Y:S01]  /*3fd0*/  UMOV UR4, 0x55555555 ;  /* 0x5555555500047882 */ /* 0x000fe20000000000 */
[----:B------:R-:W-:-:S06]  /*3fe0*/  UMOV UR5, 0x3fb55555 ;  /* 0x3fb5555500057882 */ /* 0x000fcc0000000000 */
[----:B------:R-:W-:-:S08]  /*3ff0*/  DFMA R14, R26, R24, UR4 ;  /* 0x000000041a0e7e2b */ /* 0x000fd00008000018 */
[----:B------:R-:W-:Y:S01]  /*4000*/  DADD R18, -R14, UR4 ;  /* 0x000000040e127e29 */ /* 0x000fe20008000100 */
[----:B------:R-:W-:Y:S01]  /*4010*/  UMOV UR4, 0xb9e7b0 ;  /* 0x00b9e7b000047882 */ /* 0x000fe20000000000 */
[----:B------:R-:W-:-:S06]  /*4020*/  UMOV UR5, 0x3c46a4cb ;  /* 0x3c46a4cb00057882 */ /* 0x000fcc0000000000 */
[----:B------:R-:W-:Y:S02]  /*4030*/  DFMA R24, R26, R24, R18 ;  /* 0x000000181a18722b */ /* 0x000fe40000000012 */
[C---:B------:R-:W-:Y:S02]  /*4040*/  DMUL R18, R12.reuse, R16 ;  /* 0x000000100c127228 */ /* 0x040fe40000000000 */
[----:B------:R-:W-:-:S04]  /*4050*/  DFMA R26, R12, R12, -R16 ;  /* 0x0000000c0c1a722b */ /* 0x000fc80000000810 */
[----:B------:R-:W-:Y:S01]  /*4060*/  DADD R22, R24, -UR4 ;  /* 0x8000000418167e29 */ /* 0x000fe20008000000 */
[----:B------:R-:W-:Y:S01]  /*4070*/  UMOV UR4, 0x80000000 ;  /* 0x8000000000047882 */ /* 0x000fe20000000000 */
[C---:B------:R-:W-:Y:S01]  /*4080*/  DFMA R24, R12.reuse, R16, -R18 ;  /* 0x000000100c18722b */ /* 0x040fe20000000812 */
[----:B------:R-:W-:Y:S01]  /*4090*/  UMOV UR5, 0x43300000 ;  /* 0x4330000000057882 */ /* 0x000fe20000000000 */
[----:B------:R-:W-:-:S04]  /*40a0*/  DFMA R26, R12, R28, R26 ;  /* 0x0000001c0c1a722b */ /* 0x000fc8000000001a */
[----:B------:R-:W-:Y:S02]  /*40b0*/  DADD R30, R14, R22 ;  /* 0x000000000e1e7229 */ /* 0x000fe40000000016 */
[----:B------:R-:W-:-:S06]  /*40c0*/  DFMA R24, R20, R16, R24 ;  /* 0x000000101418722b */ /* 0x000fcc0000000018 */
[----:B------:R-:W-:Y:S02]  /*40d0*/  DMUL R16, R30, R18 ;  /* 0x000000121e107228 */ /* 0x000fe40000000000 */
[----:B------:R-:W-:Y:S02]  /*40e0*/  DFMA R24, R12, R26, R24 ;  /* 0x0000001a0c18722b */ /* 0x000fe40000000018 */
[----:B------:R-:W-:-:S04]  /*40f0*/  DADD R26, R14, -R30 ;  /* 0x000000000e1a7229 */ /* 0x000fc8000000081e */
[----:B------:R-:W-:-:S04]  /*4100*/  DFMA R14, R30, R18, -R16 ;  /* 0x000000121e0e722b */ /* 0x000fc80000000810 */
[----:B------:R-:W-:-:S04]  /*4110*/  DADD R26, R22, R26 ;  /* 0x00000000161a7229 */ /* 0x000fc8000000001a */
[----:B------:R-:W-:-:S08]  /*4120*/  DFMA R14, R30, R24, R14 ;  /* 0x000000181e0e722b */ /* 0x000fd0000000000e */
[----:B------:R-:W-:-:S08]  /*4130*/  DFMA R26, R26, R18, R14 ;  /* 0x000000121a1a722b */ /* 0x000fd0000000000e */
[----:B------:R-:W-:-:S08]  /*4140*/  DADD R18, R16, R26 ;  /* 0x0000000010127229 */ /* 0x000fd0000000001a */
[--C-:B------:R-:W-:Y:S02]  /*4150*/  DADD R14, R12, R18.reuse ;  /* 0x000000000c0e7229 */ /* 0x100fe40000000012 */
[----:B------:R-:W-:-:S06]  /*4160*/  DADD R16, R16, -R18 ;  /* 0x0000000010107229 */ /* 0x000fcc0000000812 */
[----:B------:R-:W-:Y:S02]  /*4170*/  DADD R12, R12, -R14 ;  /* 0x000000000c0c7229 */ /* 0x000fe4000000080e */
[----:B------:R-:W-:-:S06]  /*4180*/  DADD R16, R26, R16 ;  /* 0x000000001a107229 */ /* 0x000fcc0000000010 */
[----:B------:R-:W-:-:S08]  /*4190*/  DADD R12, R18, R12 ;  /* 0x00000000120c7229 */ /* 0x000fd0000000000c */
[----:B------:R-:W-:-:S08]  /*41a0*/  DADD R12, R16, R12 ;  /* 0x00000000100c7229 */ /* 0x000fd0000000000c */
[----:B------:R-:W-:Y:S01]  /*41b0*/  DADD R20, R20, R12 ;  /* 0x0000000014147229 */ /* 0x000fe2000000000c */
[----:B------:R-:W-:Y:S01]  /*41c0*/  HFMA2 R13, -RZ, RZ, 3.59375, 0 ;  /* 0x43300000ff0d7431 */ /* 0x000fe200000001ff */
[----:B------:R-:W-:-:S06]  /*41d0*/  LOP3.LUT R12, R10, 0x80000000, RZ, 0x3c, !PT ;  /* 0x800000000a0c7812 */ /* 0x000fcc00078e3cff */
[----:B------:R-:W-:Y:S02]  /*41e0*/  DADD R16, R14, R20 ;  /* 0x000000000e107229 */ /* 0x000fe40000000014 */
[----:B------:R-:W-:Y:S01]  /*41f0*/  DADD R12, R12, -UR4 ;  /* 0x800000040c0c7e29 */ /* 0x000fe20008000000 */
[----:B------:R-:W-:Y:S01]  /*4200*/  UMOV UR4, 0xfefa39ef ;  /* 0xfefa39ef00047882 */ /* 0x000fe20000000000 */
[----:B------:R-:W-:-:S04]  /*4210*/  UMOV UR5, 0x3fe62e42 ;  /* 0x3fe62e4200057882 */ /* 0x000fc80000000000 */
[--C-:B------:R-:W-:Y:S02]  /*4220*/  DADD R18, R14, -R16.reuse ;  /* 0x000000000e127229 */ /* 0x100fe40000000810 */
[----:B------:R-:W-:-:S06]  /*4230*/  DFMA R10, R12, UR4, R16 ;  /* 0x000000040c0a7c2b */ /* 0x000fcc0008000010 */
[----:B------:R-:W-:Y:S02]  /*4240*/  DADD R18, R20, R18 ;  /* 0x0000000014127229 */ /* 0x000fe40000000012 */
[----:B------:R-:W-:-:S08]  /*4250*/  DFMA R14, R12, -UR4, R10 ;  /* 0x800000040c0e7c2b */ /* 0x000fd0000800000a */
[----:B------:R-:W-:-:S08]  /*4260*/  DADD R14, -R16, R14 ;  /* 0x00000000100e7229 */ /* 0x000fd0000000010e */
[----:B------:R-:W-:-:S08]  /*4270*/  DADD R14, R18, -R14 ;  /* 0x00000000120e7229 */ /* 0x000fd0000000080e */
[----:B------:R-:W-:-:S08]  /*4280*/  DFMA R14, R12, UR8, R14 ;  /* 0x000000080c0e7c2b */ /* 0x000fd0000800000e */
[----:B------:R-:W-:-:S08]  /*4290*/  DADD R12, R10, R14 ;  /* 0x000000000a0c7229 */ /* 0x000fd0000000000e */
[----:B------:R-:W-:Y:S02]  /*42a0*/  DADD R10, R10, -R12 ;  /* 0x000000000a0a7229 */ /* 0x000fe4000000080c */
[----:B------:R-:W-:-:S06]  /*42b0*/  DMUL R16, R12, 2 ;  /* 0x400000000c107828 */ /* 0x000fcc0000000000 */
[----:B------:R-:W-:Y:S02]  /*42c0*/  DADD R10, R14, R10 ;  /* 0x000000000e0a7229 */ /* 0x000fe4000000000a */
[----:B------:R-:W-:-:S08]  /*42d0*/  DFMA R18, R12, 2, -R16 ;  /* 0x400000000c12782b */ /* 0x000fd00000000810 */
[----:B------:R-:W-:Y:S01]  /*42e0*/  DFMA R18, R10, 2, R18 ;  /* 0x400000000a12782b */ /* 0x000fe20000000012 */
[----:B------:R-:W-:Y:S01]  /*42f0*/  HFMA2 R11, -RZ, RZ, 1.9912109375, 0.00128841400146484375 ;  /* 0x3ff71547ff0b7431 */ /* 0x000fe200000001ff */
[----:B------:R-:W-:-:S06]  /*4300*/  MOV R10, 0x652b82fe ;  /* 0x652b82fe000a7802 */ /* 0x000fcc0000000f00 */
[----:B------:R-:W-:-:S08]  /*4310*/  DADD R12, R16, R18 ;  /* 0x00000000100c7229 */ /* 0x000fd00000000012 */
[----:B------:R-:W-:Y:S02]  /*4320*/  DFMA R10, R12, R10, 6.75539944105574400000e+15 ;  /* 0x433800000c0a742b */ /* 0x000fe4000000000a */
[----:B------:R-:W-:Y:S01]  /*4330*/  FSETP.GEU.AND P0, PT, |R13|, 4.1917929649353027344, PT ;  /* 0x4086232b0d00780b */ /* 0x000fe20003f0e200 */
[----:B------:R-:W-:-:S05]  /*4340*/  DADD R16, R16, -R12 ;  /* 0x0000000010107229 */ /* 0x000fca000000080c */
[----:B------:R-:W-:-:S03]  /*4350*/  DADD R14, R10, -6.75539944105574400000e+15 ;  /* 0xc33800000a0e7429 */ /* 0x000fc60000000000 */
[----:B------:R-:W-:-:S05]  /*4360*/  DADD R18, R18, R16 ;  /* 0x0000000012127229 */ /* 0x000fca0000000010 */
[----:B------:R-:W-:Y:S01]  /*4370*/  DFMA R20, R14, -UR4, R12 ;  /* 0x800000040e147c2b */ /* 0x000fe2000800000c */
[----:B------:R-:W-:Y:S01]  /*4380*/  UMOV UR4, 0x3b39803f ;  /* 0x3b39803f00047882 */ /* 0x000fe20000000000 */
[----:B------:R-:W-:-:S06]  /*4390*/  UMOV UR5, 0x3c7abc9e ;  /* 0x3c7abc9e00057882 */ /* 0x000fcc0000000000 */
[----:B------:R-:W-:Y:S01]  /*43a0*/  DFMA R14, R14, -UR4, R20 ;  /* 0x800000040e0e7c2b */ /* 0x000fe20008000014 */
[----:B------:R-:W-:Y:S01]  /*43b0*/  UMOV UR4, 0x69ce2bdf ;  /* 0x69ce2bdf00047882 */ /* 0x000fe20000000000 */
[----:B------:R-:W-:Y:S01]  /*43c0*/  HFMA2 R21, -RZ, RZ, 1.642578125, -0.00021207332611083984375 ;  /* 0x3e928af3ff157431 */ /* 0x000fe200000001ff */
[----:B------:R-:W-:Y:S01]  /*43d0*/  MOV R20, 0xfca213ea ;  /* 0xfca213ea00147802 */ /* 0x000fe20000000f00 */
[----:B------:R-:W-:-:S05]  /*43e0*/  UMOV UR5, 0x3e5ade15 ;  /* 0x3e5ade1500057882 */ /* 0x000fca0000000000 */
[----:B------:R-:W-:Y:S01]  /*43f0*/  DFMA R20, R14, UR4, R20 ;  /* 0x000000040e147c2b */ /* 0x000fe20008000014 */
[----:B------:R-:W-:Y:S01]  /*4400*/  UMOV UR4, 0x62401315 ;  /* 0x6240131500047882 */ /* 0x000fe20000000000 */
[----:B------:R-:W-:-:S06]  /*4410*/  UMOV UR5, 0x3ec71dee ;  /* 0x3ec71dee00057882 */ /* 0x000fcc0000000000 */
[----:B------:R-:W-:Y:S01]  /*4420*/  DFMA R20, R14, R20, UR4 ;  /* 0x000000040e147e2b */ /* 0x000fe20008000014 */
        /* <DEDUP_REMOVED lines=20> */
[----:B------:R-:W-:-:S08]  /*4570*/  DFMA R20, R14, R20, UR4 ;  /* 0x000000040e147e2b */ /* 0x000fd00008000014 */
[----:B------:R-:W-:-:S08]  /*4580*/  DFMA R20, R14, R20, 1 ;  /* 0x3ff000000e14742b */ /* 0x000fd00000000014 */
[----:B------:R-:W-:-:S10]  /*4590*/  DFMA R14, R14, R20, 1 ;  /* 0x3ff000000e0e742b */ /* 0x000fd40000000014 */
[----:B------:R-:W-:Y:S02]  /*45a0*/  LEA R17, R10, R15, 0x14 ;  /* 0x0000000f0a117211 */ /* 0x000fe400078ea0ff */
[----:B------:R-:W-:Y:S01]  /*45b0*/  MOV R16, R14 ;  /* 0x0000000e00107202 */ /* 0x000fe20000000f00 */
[----:B------:R-:W-:Y:S06]  /*45c0*/  @!P0 BRA `(.L_x_144) ;  /* 0x0000000000308947 */ /* 0x000fec0003800000 */
[----:B------:R-:W-:Y:S01]  /*45d0*/  FSETP.GEU.AND P1, PT, |R13|, 4.2275390625, PT ;  /* 0x408748000d00780b */ /* 0x000fe20003f2e200 */
[C---:B------:R-:W-:Y:S02]  /*45e0*/  DADD R16, R12.reuse, +INF ;  /* 0x7ff000000c107429 */ /* 0x040fe40000000000 */
[----:B------:R-:W-:-:S08]  /*45f0*/  DSETP.GEU.AND P0, PT, R12, RZ, PT ;  /* 0x000000ff0c00722a */ /* 0x000fd00003f0e000 */
[----:B------:R-:W-:Y:S02]  /*4600*/  FSEL R16, R16, RZ, P0 ;  /* 0x000000ff10107208 */ /* 0x000fe40000000000 */
[----:B------:R-:W-:Y:S02]  /*4610*/  @!P1 LEA.HI R11, R10, R10, RZ, 0x1 ;  /* 0x0000000a0a0b9211 */ /* 0x000fe400078f08ff */
[----:B------:R-:W-:Y:S02]  /*4620*/  FSEL R17, R17, RZ, P0 ;  /* 0x000000ff11117208 */ /* 0x000fe40000000000 */
[----:B------:R-:W-:-:S04]  /*4630*/  @!P1 SHF.R.S32.HI R11, RZ, 0x1, R11 ;  /* 0x00000001ff0b9819 */ /* 0x000fc8000001140b */
[----:B------:R-:W-:Y:S02]  /*4640*/  @!P1 IADD3 R10, PT, PT, R10, -R11, RZ ;  /* 0x8000000b0a0a9210 */ /* 0x000fe40007ffe0ff */
[----:B------:R-:W-:Y:S02]  /*4650*/  @!P1 LEA R15, R11, R15, 0x14 ;  /* 0x0000000f0b0f9211 */ /* 0x000fe400078ea0ff */
[----:B------:R-:W-:Y:S02]  /*4660*/  @!P1 LEA R11, R10, 0x3ff00000, 0x14 ;  /* 0x3ff000000a0b9811 */ /* 0x000fe400078ea0ff */
[----:B------:R-:W-:-:S06]  /*4670*/  @!P1 MOV R10, RZ ;  /* 0x000000ff000a9202 */ /* 0x000fcc0000000f00 */
[----:B------:R-:W-:-:S11]  /*4680*/  @!P1 DMUL R16, R14, R10 ;  /* 0x0000000a0e109228 */ /* 0x000fd60000000000 */
.L_x_144:
[----:B------:R-:W-:Y:S01]  /*4690*/  DFMA R18, R18, R16, R16 ;  /* 0x000000101212722b */ /* 0x000fe20000000010 */
[----:B------:R-:W-:Y:S01]  /*46a0*/  MOV R33, 0x0 ;  /* 0x0000000000217802 */ /* 0x000fe20000000f00 */
[----:B------:R-:W-:-:S08]  /*46b0*/  DSETP.NEU.AND P0, PT, |R16|, +INF , PT ;  /* 0x7ff000001000742a */ /* 0x000fd00003f0d200 */
[----:B------:R-:W-:Y:S02]  /*46c0*/  FSEL R16, R16, R18, !P0 ;  /* 0x0000001210107208 */ /* 0x000fe40004000000 */
[----:B------:R-:W-:Y:S01]  /*46d0*/  FSEL R17, R17, R19, !P0 ;  /* 0x0000001311117208 */ /* 0x000fe20004000000 */
[----:B------:R-:W-:Y:S06]  /*46e0*/  RET.REL.NODEC R32 `(_Z12gpuYoloLayerPKfPfjjjjjf) ;  /* 0xffffffb820447950 */ /* 0x000fec0003c3ffff */
.L_x_145:
        /* <DEDUP_REMOVED lines=9> */
.L_x_149:


//--------------------- .nv.shared.reserved.0     --------------------------
	.section	.nv.shared.reserved.0,"aw",@nobits
	.weak		__nv_reservedSMEM_offset_0_alias
	.size		__nv_reservedSMEM_offset_0_alias, 0, 64
	.other		__nv_reservedSMEM_offset_0_alias,@"STO_CUDA_RESERVED_SHARED STV_DEFAULT"
__nv_reservedSMEM_offset_0_alias:
	.zero		0
	.zero		64


//--------------------- .nv.constant0._Z14gpuRegionLayerPKfPfjjjj --------------------------
	.section	.nv.constant0._Z14gpuRegionLayerPKfPfjjjj,"a",@progbits
	.sectionflags	@""
	.align	4
.nv.constant0._Z14gpuRegionLayerPKfPfjjjj:
	.zero		928


//--------------------- .nv.constant0._Z12gpuYoloLayerPKfPfjjjjjf --------------------------
	.section	.nv.constant0._Z12gpuYoloLayerPKfPfjjjjjf,"a",@progbits
	.sectionflags	@""
	.align	4
.nv.constant0._Z12gpuYoloLayerPKfPfjjjjjf:
	.zero		936


//--------------------- SYMBOLS --------------------------

	.type		.nv.reservedSmem.offset0,@object
	.size		.nv.reservedSmem.offset0,0x4
